//
// Generated by NVIDIA NVVM Compiler
//
// Compiler Build ID: CL-36424714
// Cuda compilation tools, release 13.0, V13.0.88
// Based on NVVM 20.0.0
//

.version 9.0
.target sm_100
.address_size 64

	// .globl	_Z20tile_matrix_multiplyPfS_S_iii
.extern .func  (.param .b32 func_retval0) vprintf
(
	.param .b64 vprintf_param_0,
	.param .b64 vprintf_param_1
)
;
// _ZZ20tile_matrix_multiplyPfS_S_iiiE6shareA has been demoted
// _ZZ20tile_matrix_multiplyPfS_S_iiiE6shareB has been demoted
// _ZZ9tile_gemmPfS_S_iiiE2As has been demoted
// _ZZ9tile_gemmPfS_S_iiiE2Bs has been demoted
.global .align 1 .b8 $str[38] = {66, 108, 111, 99, 107, 32, 37, 100, 32, 84, 104, 114, 101, 97, 100, 32, 37, 100, 32, 97, 99, 116, 105, 118, 101, 32, 102, 111, 114, 32, 114, 111, 119, 32, 37, 100, 10};
.extern .shared .align 16 .b8 sram[];

.visible .entry _Z20tile_matrix_multiplyPfS_S_iii(
	.param .u64 .ptr .align 1 _Z20tile_matrix_multiplyPfS_S_iii_param_0,
	.param .u64 .ptr .align 1 _Z20tile_matrix_multiplyPfS_S_iii_param_1,
	.param .u64 .ptr .align 1 _Z20tile_matrix_multiplyPfS_S_iii_param_2,
	.param .u32 _Z20tile_matrix_multiplyPfS_S_iii_param_3,
	.param .u32 _Z20tile_matrix_multiplyPfS_S_iii_param_4,
	.param .u32 _Z20tile_matrix_multiplyPfS_S_iii_param_5
)
{
	.reg .pred 	%p<26>;
	.reg .b32 	%r<63>;
	.reg .b32 	%f<187>;
	.reg .b64 	%rd<20>;
	// demoted variable
	.shared .align 4 .b8 _ZZ20tile_matrix_multiplyPfS_S_iiiE6shareA[1024];
	// demoted variable
	.shared .align 4 .b8 _ZZ20tile_matrix_multiplyPfS_S_iiiE6shareB[1024];
	ld.param.u64 	%rd2, [_Z20tile_matrix_multiplyPfS_S_iii_param_0];
	ld.param.u64 	%rd3, [_Z20tile_matrix_multiplyPfS_S_iii_param_1];
	ld.param.u32 	%r33, [_Z20tile_matrix_multiplyPfS_S_iii_param_3];
	ld.param.u32 	%r34, [_Z20tile_matrix_multiplyPfS_S_iii_param_4];
	ld.param.u32 	%r35, [_Z20tile_matrix_multiplyPfS_S_iii_param_5];
	mov.u32 	%r36, %ctaid.y;
	shl.b32 	%r37, %r36, 4;
	mov.u32 	%r1, %tid.y;
	add.s32 	%r2, %r37, %r1;
	mov.u32 	%r38, %ctaid.x;
	shl.b32 	%r3, %r38, 4;
	mov.u32 	%r4, %tid.x;
	add.s32 	%r5, %r3, %r4;
	setp.lt.s32 	%p1, %r35, 1;
	mov.f32 	%f186, 0f00000000;
	@%p1 bra 	$L__BB0_19;
	add.s32 	%r6, %r35, 15;
	mul.lo.s32 	%r7, %r35, %r2;
	shl.b32 	%r40, %r1, 6;
	mov.u32 	%r41, _ZZ20tile_matrix_multiplyPfS_S_iiiE6shareA;
	add.s32 	%r8, %r41, %r40;
	shl.b32 	%r42, %r4, 2;
	add.s32 	%r9, %r8, %r42;
	mov.u32 	%r43, _ZZ20tile_matrix_multiplyPfS_S_iiiE6shareB;
	add.s32 	%r11, %r43, %r42;
	add.s32 	%r10, %r11, %r40;
	setp.lt.u32 	%p2, %r35, 17;
	mov.f32 	%f186, 0f00000000;
	mov.b32 	%r62, 0;
	@%p2 bra 	$L__BB0_13;
	shr.u32 	%r44, %r6, 4;
	and.b32  	%r45, %r44, 134217726;
	neg.s32 	%r61, %r45;
	add.s32 	%r46, %r1, 16;
	mad.lo.s32 	%r47, %r34, %r46, %r4;
	add.s32 	%r59, %r47, %r3;
	shl.b32 	%r14, %r34, 5;
	mad.lo.s32 	%r48, %r1, %r34, %r4;
	add.s32 	%r58, %r48, %r3;
	add.s32 	%r56, %r4, %r7;
	mov.f32 	%f186, 0f00000000;
	mov.u32 	%r57, %r4;
	mov.u32 	%r60, %r1;
$L__BB0_3:
	setp.ge.s32 	%p3, %r2, %r33;
	setp.ge.s32 	%p4, %r57, %r35;
	mul.wide.s32 	%rd5, %r56, 4;
	add.s64 	%rd1, %rd2, %rd5;
	mov.f32 	%f178, 0f00000000;
	or.pred  	%p5, %p3, %p4;
	@%p5 bra 	$L__BB0_5;
	// begin inline asm
	ld.global.nc.f32 %f178, [%rd1];
	// end inline asm
$L__BB0_5:
	setp.ge.s32 	%p6, %r5, %r34;
	st.shared.f32 	[%r9], %f178;
	setp.ge.s32 	%p7, %r60, %r35;
	mov.f32 	%f179, 0f00000000;
	or.pred  	%p8, %p6, %p7;
	@%p8 bra 	$L__BB0_7;
	mul.wide.s32 	%rd8, %r58, 4;
	add.s64 	%rd7, %rd3, %rd8;
	// begin inline asm
	ld.global.nc.f32 %f179, [%rd7];
	// end inline asm
$L__BB0_7:
	st.shared.f32 	[%r10], %f179;
	bar.sync 	0;
	ld.shared.f32 	%f29, [%r8];
	ld.shared.f32 	%f30, [%r11];
	fma.rn.f32 	%f31, %f29, %f30, %f186;
	ld.shared.f32 	%f32, [%r8+4];
	ld.shared.f32 	%f33, [%r11+64];
	fma.rn.f32 	%f34, %f32, %f33, %f31;
	ld.shared.f32 	%f35, [%r8+8];
	ld.shared.f32 	%f36, [%r11+128];
	fma.rn.f32 	%f37, %f35, %f36, %f34;
	ld.shared.f32 	%f38, [%r8+12];
	ld.shared.f32 	%f39, [%r11+192];
	fma.rn.f32 	%f40, %f38, %f39, %f37;
	ld.shared.f32 	%f41, [%r8+16];
	ld.shared.f32 	%f42, [%r11+256];
	fma.rn.f32 	%f43, %f41, %f42, %f40;
	ld.shared.f32 	%f44, [%r8+20];
	ld.shared.f32 	%f45, [%r11+320];
	fma.rn.f32 	%f46, %f44, %f45, %f43;
	ld.shared.f32 	%f47, [%r8+24];
	ld.shared.f32 	%f48, [%r11+384];
	fma.rn.f32 	%f49, %f47, %f48, %f46;
	ld.shared.f32 	%f50, [%r8+28];
	ld.shared.f32 	%f51, [%r11+448];
	fma.rn.f32 	%f52, %f50, %f51, %f49;
	ld.shared.f32 	%f53, [%r8+32];
	ld.shared.f32 	%f54, [%r11+512];
	fma.rn.f32 	%f55, %f53, %f54, %f52;
	ld.shared.f32 	%f56, [%r8+36];
	ld.shared.f32 	%f57, [%r11+576];
	fma.rn.f32 	%f58, %f56, %f57, %f55;
	ld.shared.f32 	%f59, [%r8+40];
	ld.shared.f32 	%f60, [%r11+640];
	fma.rn.f32 	%f61, %f59, %f60, %f58;
	ld.shared.f32 	%f62, [%r8+44];
	ld.shared.f32 	%f63, [%r11+704];
	fma.rn.f32 	%f64, %f62, %f63, %f61;
	ld.shared.f32 	%f65, [%r8+48];
	ld.shared.f32 	%f66, [%r11+768];
	fma.rn.f32 	%f67, %f65, %f66, %f64;
	ld.shared.f32 	%f68, [%r8+52];
	ld.shared.f32 	%f69, [%r11+832];
	fma.rn.f32 	%f70, %f68, %f69, %f67;
	ld.shared.f32 	%f71, [%r8+56];
	ld.shared.f32 	%f72, [%r11+896];
	fma.rn.f32 	%f73, %f71, %f72, %f70;
	ld.shared.f32 	%f74, [%r8+60];
	ld.shared.f32 	%f75, [%r11+960];
	fma.rn.f32 	%f6, %f74, %f75, %f73;
	bar.sync 	0;
	add.s32 	%r49, %r57, 16;
	setp.ge.s32 	%p10, %r49, %r35;
	mov.f32 	%f180, 0f00000000;
	or.pred  	%p11, %p3, %p10;
	@%p11 bra 	$L__BB0_9;
	add.s64 	%rd9, %rd1, 64;
	// begin inline asm
	ld.global.nc.f32 %f180, [%rd9];
	// end inline asm
$L__BB0_9:
	st.shared.f32 	[%r9], %f180;
	add.s32 	%r50, %r60, 16;
	setp.ge.s32 	%p13, %r50, %r35;
	mov.f32 	%f181, 0f00000000;
	or.pred  	%p14, %p6, %p13;
	@%p14 bra 	$L__BB0_11;
	mul.wide.s32 	%rd11, %r59, 4;
	add.s64 	%rd10, %rd3, %rd11;
	// begin inline asm
	ld.global.nc.f32 %f181, [%rd10];
	// end inline asm
$L__BB0_11:
	st.shared.f32 	[%r10], %f181;
	bar.sync 	0;
	ld.shared.f32 	%f79, [%r8];
	ld.shared.f32 	%f80, [%r11];
	fma.rn.f32 	%f81, %f79, %f80, %f6;
	ld.shared.f32 	%f82, [%r8+4];
	ld.shared.f32 	%f83, [%r11+64];
	fma.rn.f32 	%f84, %f82, %f83, %f81;
	ld.shared.f32 	%f85, [%r8+8];
	ld.shared.f32 	%f86, [%r11+128];
	fma.rn.f32 	%f87, %f85, %f86, %f84;
	ld.shared.f32 	%f88, [%r8+12];
	ld.shared.f32 	%f89, [%r11+192];
	fma.rn.f32 	%f90, %f88, %f89, %f87;
	ld.shared.f32 	%f91, [%r8+16];
	ld.shared.f32 	%f92, [%r11+256];
	fma.rn.f32 	%f93, %f91, %f92, %f90;
	ld.shared.f32 	%f94, [%r8+20];
	ld.shared.f32 	%f95, [%r11+320];
	fma.rn.f32 	%f96, %f94, %f95, %f93;
	ld.shared.f32 	%f97, [%r8+24];
	ld.shared.f32 	%f98, [%r11+384];
	fma.rn.f32 	%f99, %f97, %f98, %f96;
	ld.shared.f32 	%f100, [%r8+28];
	ld.shared.f32 	%f101, [%r11+448];
	fma.rn.f32 	%f102, %f100, %f101, %f99;
	ld.shared.f32 	%f103, [%r8+32];
	ld.shared.f32 	%f104, [%r11+512];
	fma.rn.f32 	%f105, %f103, %f104, %f102;
	ld.shared.f32 	%f106, [%r8+36];
	ld.shared.f32 	%f107, [%r11+576];
	fma.rn.f32 	%f108, %f106, %f107, %f105;
	ld.shared.f32 	%f109, [%r8+40];
	ld.shared.f32 	%f110, [%r11+640];
	fma.rn.f32 	%f111, %f109, %f110, %f108;
	ld.shared.f32 	%f112, [%r8+44];
	ld.shared.f32 	%f113, [%r11+704];
	fma.rn.f32 	%f114, %f112, %f113, %f111;
	ld.shared.f32 	%f115, [%r8+48];
	ld.shared.f32 	%f116, [%r11+768];
	fma.rn.f32 	%f117, %f115, %f116, %f114;
	ld.shared.f32 	%f118, [%r8+52];
	ld.shared.f32 	%f119, [%r11+832];
	fma.rn.f32 	%f120, %f118, %f119, %f117;
	ld.shared.f32 	%f121, [%r8+56];
	ld.shared.f32 	%f122, [%r11+896];
	fma.rn.f32 	%f123, %f121, %f122, %f120;
	ld.shared.f32 	%f124, [%r8+60];
	ld.shared.f32 	%f125, [%r11+960];
	fma.rn.f32 	%f186, %f124, %f125, %f123;
	bar.sync 	0;
	add.s32 	%r61, %r61, 2;
	add.s32 	%r60, %r60, 32;
	add.s32 	%r59, %r59, %r14;
	add.s32 	%r58, %r58, %r14;
	add.s32 	%r57, %r57, 32;
	add.s32 	%r56, %r56, 32;
	setp.ne.s32 	%p15, %r61, 0;
	@%p15 bra 	$L__BB0_3;
	and.b32  	%r62, %r6, 2147483616;
$L__BB0_13:
	and.b32  	%r51, %r6, 16;
	setp.eq.s32 	%p16, %r51, 0;
	@%p16 bra 	$L__BB0_19;
	setp.ge.s32 	%p17, %r2, %r33;
	add.s32 	%r52, %r62, %r4;
	add.s32 	%r32, %r62, %r1;
	setp.ge.s32 	%p18, %r52, %r35;
	mov.f32 	%f184, 0f00000000;
	or.pred  	%p19, %p17, %p18;
	@%p19 bra 	$L__BB0_16;
	add.s32 	%r53, %r52, %r7;
	mul.wide.s32 	%rd13, %r53, 4;
	add.s64 	%rd12, %rd2, %rd13;
	// begin inline asm
	ld.global.nc.f32 %f184, [%rd12];
	// end inline asm
$L__BB0_16:
	setp.ge.s32 	%p20, %r5, %r34;
	st.shared.f32 	[%r9], %f184;
	setp.ge.s32 	%p21, %r32, %r35;
	mov.f32 	%f185, 0f00000000;
	or.pred  	%p22, %p20, %p21;
	@%p22 bra 	$L__BB0_18;
	mad.lo.s32 	%r54, %r32, %r34, %r5;
	mul.wide.s32 	%rd15, %r54, 4;
	add.s64 	%rd14, %rd3, %rd15;
	// begin inline asm
	ld.global.nc.f32 %f185, [%rd14];
	// end inline asm
$L__BB0_18:
	st.shared.f32 	[%r10], %f185;
	bar.sync 	0;
	ld.shared.f32 	%f130, [%r8];
	ld.shared.f32 	%f131, [%r11];
	fma.rn.f32 	%f132, %f130, %f131, %f186;
	ld.shared.f32 	%f133, [%r8+4];
	ld.shared.f32 	%f134, [%r11+64];
	fma.rn.f32 	%f135, %f133, %f134, %f132;
	ld.shared.f32 	%f136, [%r8+8];
	ld.shared.f32 	%f137, [%r11+128];
	fma.rn.f32 	%f138, %f136, %f137, %f135;
	ld.shared.f32 	%f139, [%r8+12];
	ld.shared.f32 	%f140, [%r11+192];
	fma.rn.f32 	%f141, %f139, %f140, %f138;
	ld.shared.f32 	%f142, [%r8+16];
	ld.shared.f32 	%f143, [%r11+256];
	fma.rn.f32 	%f144, %f142, %f143, %f141;
	ld.shared.f32 	%f145, [%r8+20];
	ld.shared.f32 	%f146, [%r11+320];
	fma.rn.f32 	%f147, %f145, %f146, %f144;
	ld.shared.f32 	%f148, [%r8+24];
	ld.shared.f32 	%f149, [%r11+384];
	fma.rn.f32 	%f150, %f148, %f149, %f147;
	ld.shared.f32 	%f151, [%r8+28];
	ld.shared.f32 	%f152, [%r11+448];
	fma.rn.f32 	%f153, %f151, %f152, %f150;
	ld.shared.f32 	%f154, [%r8+32];
	ld.shared.f32 	%f155, [%r11+512];
	fma.rn.f32 	%f156, %f154, %f155, %f153;
	ld.shared.f32 	%f157, [%r8+36];
	ld.shared.f32 	%f158, [%r11+576];
	fma.rn.f32 	%f159, %f157, %f158, %f156;
	ld.shared.f32 	%f160, [%r8+40];
	ld.shared.f32 	%f161, [%r11+640];
	fma.rn.f32 	%f162, %f160, %f161, %f159;
	ld.shared.f32 	%f163, [%r8+44];
	ld.shared.f32 	%f164, [%r11+704];
	fma.rn.f32 	%f165, %f163, %f164, %f162;
	ld.shared.f32 	%f166, [%r8+48];
	ld.shared.f32 	%f167, [%r11+768];
	fma.rn.f32 	%f168, %f166, %f167, %f165;
	ld.shared.f32 	%f169, [%r8+52];
	ld.shared.f32 	%f170, [%r11+832];
	fma.rn.f32 	%f171, %f169, %f170, %f168;
	ld.shared.f32 	%f172, [%r8+56];
	ld.shared.f32 	%f173, [%r11+896];
	fma.rn.f32 	%f174, %f172, %f173, %f171;
	ld.shared.f32 	%f175, [%r8+60];
	ld.shared.f32 	%f176, [%r11+960];
	fma.rn.f32 	%f186, %f175, %f176, %f174;
	bar.sync 	0;
$L__BB0_19:
	setp.ge.s32 	%p23, %r2, %r33;
	setp.ge.s32 	%p24, %r5, %r34;
	or.pred  	%p25, %p23, %p24;
	@%p25 bra 	$L__BB0_21;
	ld.param.u64 	%rd19, [_Z20tile_matrix_multiplyPfS_S_iii_param_2];
	mad.lo.s32 	%r55, %r34, %r2, %r5;
	cvta.to.global.u64 	%rd16, %rd19;
	mul.wide.s32 	%rd17, %r55, 4;
	add.s64 	%rd18, %rd16, %rd17;
	st.global.f32 	[%rd18], %f186;
$L__BB0_21:
	ret;

}
	// .globl	_Z11adding_cudaPKfS0_Pfi
.visible .entry _Z11adding_cudaPKfS0_Pfi(
	.param .u64 .ptr .align 1 _Z11adding_cudaPKfS0_Pfi_param_0,
	.param .u64 .ptr .align 1 _Z11adding_cudaPKfS0_Pfi_param_1,
	.param .u64 .ptr .align 1 _Z11adding_cudaPKfS0_Pfi_param_2,
	.param .u32 _Z11adding_cudaPKfS0_Pfi_param_3
)
{
	.reg .pred 	%p<2>;
	.reg .b32 	%r<6>;
	.reg .b32 	%f<4>;
	.reg .b64 	%rd<11>;

	ld.param.u64 	%rd1, [_Z11adding_cudaPKfS0_Pfi_param_0];
	ld.param.u64 	%rd2, [_Z11adding_cudaPKfS0_Pfi_param_1];
	ld.param.u64 	%rd3, [_Z11adding_cudaPKfS0_Pfi_param_2];
	ld.param.u32 	%r2, [_Z11adding_cudaPKfS0_Pfi_param_3];
	mov.u32 	%r3, %ctaid.x;
	mov.u32 	%r4, %tid.x;
	mov.u32 	%r5, %ntid.x;
	mad.lo.s32 	%r1, %r3, %r5, %r4;
	setp.ge.s32 	%p1, %r1, %r2;
	@%p1 bra 	$L__BB1_2;
	cvta.to.global.u64 	%rd4, %rd1;
	cvta.to.global.u64 	%rd5, %rd2;
	cvta.to.global.u64 	%rd6, %rd3;
	mul.wide.s32 	%rd7, %r1, 4;
	add.s64 	%rd8, %rd4, %rd7;
	ld.global.f32 	%f1, [%rd8];
	add.s64 	%rd9, %rd5, %rd7;
	ld.global.f32 	%f2, [%rd9];
	add.f32 	%f3, %f1, %f2;
	add.s64 	%rd10, %rd6, %rd7;
	st.global.f32 	[%rd10], %f3;
$L__BB1_2:
	ret;

}
	// .globl	_Z12subbing_cudaPKfS0_Pfi
.visible .entry _Z12subbing_cudaPKfS0_Pfi(
	.param .u64 .ptr .align 1 _Z12subbing_cudaPKfS0_Pfi_param_0,
	.param .u64 .ptr .align 1 _Z12subbing_cudaPKfS0_Pfi_param_1,
	.param .u64 .ptr .align 1 _Z12subbing_cudaPKfS0_Pfi_param_2,
	.param .u32 _Z12subbing_cudaPKfS0_Pfi_param_3
)
{
	.reg .pred 	%p<2>;
	.reg .b32 	%r<6>;
	.reg .b32 	%f<4>;
	.reg .b64 	%rd<11>;

	ld.param.u64 	%rd1, [_Z12subbing_cudaPKfS0_Pfi_param_0];
	ld.param.u64 	%rd2, [_Z12subbing_cudaPKfS0_Pfi_param_1];
	ld.param.u64 	%rd3, [_Z12subbing_cudaPKfS0_Pfi_param_2];
	ld.param.u32 	%r2, [_Z12subbing_cudaPKfS0_Pfi_param_3];
	mov.u32 	%r3, %ctaid.x;
	mov.u32 	%r4, %tid.x;
	mov.u32 	%r5, %ntid.x;
	mad.lo.s32 	%r1, %r3, %r5, %r4;
	setp.ge.s32 	%p1, %r1, %r2;
	@%p1 bra 	$L__BB2_2;
	cvta.to.global.u64 	%rd4, %rd1;
	cvta.to.global.u64 	%rd5, %rd2;
	cvta.to.global.u64 	%rd6, %rd3;
	mul.wide.s32 	%rd7, %r1, 4;
	add.s64 	%rd8, %rd4, %rd7;
	ld.global.f32 	%f1, [%rd8];
	add.s64 	%rd9, %rd5, %rd7;
	ld.global.f32 	%f2, [%rd9];
	sub.f32 	%f3, %f1, %f2;
	add.s64 	%rd10, %rd6, %rd7;
	st.global.f32 	[%rd10], %f3;
$L__BB2_2:
	ret;

}
	// .globl	_Z11muling_cudaPKfS0_Pfi
.visible .entry _Z11muling_cudaPKfS0_Pfi(
	.param .u64 .ptr .align 1 _Z11muling_cudaPKfS0_Pfi_param_0,
	.param .u64 .ptr .align 1 _Z11muling_cudaPKfS0_Pfi_param_1,
	.param .u64 .ptr .align 1 _Z11muling_cudaPKfS0_Pfi_param_2,
	.param .u32 _Z11muling_cudaPKfS0_Pfi_param_3
)
{
	.reg .pred 	%p<2>;
	.reg .b32 	%r<6>;
	.reg .b32 	%f<4>;
	.reg .b64 	%rd<11>;

	ld.param.u64 	%rd1, [_Z11muling_cudaPKfS0_Pfi_param_0];
	ld.param.u64 	%rd2, [_Z11muling_cudaPKfS0_Pfi_param_1];
	ld.param.u64 	%rd3, [_Z11muling_cudaPKfS0_Pfi_param_2];
	ld.param.u32 	%r2, [_Z11muling_cudaPKfS0_Pfi_param_3];
	mov.u32 	%r3, %ctaid.x;
	mov.u32 	%r4, %tid.x;
	mov.u32 	%r5, %ntid.x;
	mad.lo.s32 	%r1, %r3, %r5, %r4;
	setp.ge.s32 	%p1, %r1, %r2;
	@%p1 bra 	$L__BB3_2;
	cvta.to.global.u64 	%rd4, %rd1;
	cvta.to.global.u64 	%rd5, %rd2;
	cvta.to.global.u64 	%rd6, %rd3;
	mul.wide.s32 	%rd7, %r1, 4;
	add.s64 	%rd8, %rd4, %rd7;
	ld.global.f32 	%f1, [%rd8];
	add.s64 	%rd9, %rd5, %rd7;
	ld.global.f32 	%f2, [%rd9];
	mul.f32 	%f3, %f1, %f2;
	add.s64 	%rd10, %rd6, %rd7;
	st.global.f32 	[%rd10], %f3;
$L__BB3_2:
	ret;

}
	// .globl	_Z9tile_gemmPfS_S_iii
.visible .entry _Z9tile_gemmPfS_S_iii(
	.param .u64 .ptr .align 1 _Z9tile_gemmPfS_S_iii_param_0,
	.param .u64 .ptr .align 1 _Z9tile_gemmPfS_S_iii_param_1,
	.param .u64 .ptr .align 1 _Z9tile_gemmPfS_S_iii_param_2,
	.param .u32 _Z9tile_gemmPfS_S_iii_param_3,
	.param .u32 _Z9tile_gemmPfS_S_iii_param_4,
	.param .u32 _Z9tile_gemmPfS_S_iii_param_5
)
{
	.reg .pred 	%p<26>;
	.reg .b32 	%r<74>;
	.reg .b32 	%f<183>;
	.reg .b64 	%rd<27>;
	// demoted variable
	.shared .align 4 .b8 _ZZ9tile_gemmPfS_S_iiiE2As[1024];
	// demoted variable
	.shared .align 4 .b8 _ZZ9tile_gemmPfS_S_iiiE2Bs[1024];
	ld.param.u64 	%rd4, [_Z9tile_gemmPfS_S_iii_param_0];
	ld.param.u64 	%rd5, [_Z9tile_gemmPfS_S_iii_param_1];
	ld.param.u32 	%r33, [_Z9tile_gemmPfS_S_iii_param_3];
	ld.param.u32 	%r34, [_Z9tile_gemmPfS_S_iii_param_4];
	ld.param.u32 	%r35, [_Z9tile_gemmPfS_S_iii_param_5];
	cvta.to.global.u64 	%rd1, %rd5;
	cvta.to.global.u64 	%rd2, %rd4;
	mov.u32 	%r36, %ctaid.x;
	mov.u32 	%r37, %ctaid.y;
	mov.u32 	%r1, %tid.x;
	mov.u32 	%r2, %tid.y;
	shl.b32 	%r38, %r37, 4;
	add.s32 	%r3, %r38, %r2;
	shl.b32 	%r4, %r36, 4;
	add.s32 	%r5, %r4, %r1;
	setp.lt.s32 	%p1, %r34, 1;
	mov.f32 	%f182, 0f00000000;
	@%p1 bra 	$L__BB4_19;
	add.s32 	%r6, %r34, 15;
	mul.lo.s32 	%r7, %r34, %r3;
	shl.b32 	%r40, %r2, 6;
	mov.u32 	%r41, _ZZ9tile_gemmPfS_S_iiiE2As;
	add.s32 	%r8, %r41, %r40;
	mov.u32 	%r42, _ZZ9tile_gemmPfS_S_iiiE2Bs;
	shl.b32 	%r43, %r1, 2;
	add.s32 	%r10, %r42, %r43;
	add.s32 	%r9, %r10, %r40;
	setp.lt.u32 	%p2, %r34, 17;
	mov.f32 	%f182, 0f00000000;
	mov.b32 	%r73, 0;
	@%p2 bra 	$L__BB4_13;
	shr.u32 	%r45, %r6, 4;
	and.b32  	%r46, %r45, 134217726;
	neg.s32 	%r72, %r46;
	add.s32 	%r47, %r2, 16;
	mad.lo.s32 	%r48, %r35, %r47, %r1;
	add.s32 	%r69, %r48, %r4;
	mad.lo.s32 	%r49, %r2, %r35, %r1;
	add.s32 	%r68, %r49, %r4;
	add.s32 	%r66, %r1, %r7;
	mov.f32 	%f182, 0f00000000;
	mov.b32 	%r71, 16;
	cvt.u64.u32 	%rd10, %r7;
	cvt.u64.u32 	%rd11, %r1;
	mov.u32 	%r67, %r1;
	mov.u32 	%r70, %r2;
$L__BB4_3:
	setp.ge.s32 	%p3, %r3, %r33;
	setp.ge.s32 	%p4, %r67, %r34;
	mov.f32 	%f174, 0f00000000;
	or.pred  	%p5, %p3, %p4;
	@%p5 bra 	$L__BB4_5;
	mul.wide.u32 	%rd6, %r66, 4;
	add.s64 	%rd7, %rd2, %rd6;
	ld.global.f32 	%f174, [%rd7];
$L__BB4_5:
	setp.ge.s32 	%p6, %r5, %r35;
	shl.b32 	%r50, %r1, 2;
	add.s32 	%r51, %r8, %r50;
	st.shared.f32 	[%r51], %f174;
	setp.ge.s32 	%p7, %r70, %r34;
	mov.f32 	%f175, 0f00000000;
	or.pred  	%p8, %p7, %p6;
	@%p8 bra 	$L__BB4_7;
	mul.wide.s32 	%rd8, %r68, 4;
	add.s64 	%rd9, %rd1, %rd8;
	ld.global.f32 	%f175, [%rd9];
$L__BB4_7:
	st.shared.f32 	[%r9], %f175;
	bar.sync 	0;
	ld.shared.f32 	%f27, [%r8];
	ld.shared.f32 	%f28, [%r10];
	fma.rn.f32 	%f29, %f27, %f28, %f182;
	ld.shared.f32 	%f30, [%r8+4];
	ld.shared.f32 	%f31, [%r10+64];
	fma.rn.f32 	%f32, %f30, %f31, %f29;
	ld.shared.f32 	%f33, [%r8+8];
	ld.shared.f32 	%f34, [%r10+128];
	fma.rn.f32 	%f35, %f33, %f34, %f32;
	ld.shared.f32 	%f36, [%r8+12];
	ld.shared.f32 	%f37, [%r10+192];
	fma.rn.f32 	%f38, %f36, %f37, %f35;
	ld.shared.f32 	%f39, [%r8+16];
	ld.shared.f32 	%f40, [%r10+256];
	fma.rn.f32 	%f41, %f39, %f40, %f38;
	ld.shared.f32 	%f42, [%r8+20];
	ld.shared.f32 	%f43, [%r10+320];
	fma.rn.f32 	%f44, %f42, %f43, %f41;
	ld.shared.f32 	%f45, [%r8+24];
	ld.shared.f32 	%f46, [%r10+384];
	fma.rn.f32 	%f47, %f45, %f46, %f44;
	ld.shared.f32 	%f48, [%r8+28];
	ld.shared.f32 	%f49, [%r10+448];
	fma.rn.f32 	%f50, %f48, %f49, %f47;
	ld.shared.f32 	%f51, [%r8+32];
	ld.shared.f32 	%f52, [%r10+512];
	fma.rn.f32 	%f53, %f51, %f52, %f50;
	ld.shared.f32 	%f54, [%r8+36];
	ld.shared.f32 	%f55, [%r10+576];
	fma.rn.f32 	%f56, %f54, %f55, %f53;
	ld.shared.f32 	%f57, [%r8+40];
	ld.shared.f32 	%f58, [%r10+640];
	fma.rn.f32 	%f59, %f57, %f58, %f56;
	ld.shared.f32 	%f60, [%r8+44];
	ld.shared.f32 	%f61, [%r10+704];
	fma.rn.f32 	%f62, %f60, %f61, %f59;
	ld.shared.f32 	%f63, [%r8+48];
	ld.shared.f32 	%f64, [%r10+768];
	fma.rn.f32 	%f65, %f63, %f64, %f62;
	ld.shared.f32 	%f66, [%r8+52];
	ld.shared.f32 	%f67, [%r10+832];
	fma.rn.f32 	%f68, %f66, %f67, %f65;
	ld.shared.f32 	%f69, [%r8+56];
	ld.shared.f32 	%f70, [%r10+896];
	fma.rn.f32 	%f71, %f69, %f70, %f68;
	ld.shared.f32 	%f72, [%r8+60];
	ld.shared.f32 	%f73, [%r10+960];
	fma.rn.f32 	%f6, %f72, %f73, %f71;
	bar.sync 	0;
	add.s32 	%r52, %r67, 16;
	setp.ge.s32 	%p10, %r52, %r34;
	mov.f32 	%f176, 0f00000000;
	or.pred  	%p11, %p3, %p10;
	@%p11 bra 	$L__BB4_9;
	add.s32 	%r53, %r71, -16;
	cvt.u64.u32 	%rd12, %r53;
	add.s64 	%rd13, %rd12, %rd11;
	add.s64 	%rd14, %rd13, %rd10;
	shl.b64 	%rd15, %rd14, 2;
	add.s64 	%rd16, %rd2, %rd15;
	ld.global.f32 	%f176, [%rd16+64];
$L__BB4_9:
	shl.b32 	%r54, %r1, 2;
	add.s32 	%r55, %r8, %r54;
	st.shared.f32 	[%r55], %f176;
	add.s32 	%r56, %r70, 16;
	setp.ge.s32 	%p13, %r56, %r34;
	mov.f32 	%f177, 0f00000000;
	or.pred  	%p14, %p13, %p6;
	@%p14 bra 	$L__BB4_11;
	mul.wide.s32 	%rd17, %r69, 4;
	add.s64 	%rd18, %rd1, %rd17;
	ld.global.f32 	%f177, [%rd18];
$L__BB4_11:
	st.shared.f32 	[%r9], %f177;
	bar.sync 	0;
	ld.shared.f32 	%f75, [%r8];
	ld.shared.f32 	%f76, [%r10];
	fma.rn.f32 	%f77, %f75, %f76, %f6;
	ld.shared.f32 	%f78, [%r8+4];
	ld.shared.f32 	%f79, [%r10+64];
	fma.rn.f32 	%f80, %f78, %f79, %f77;
	ld.shared.f32 	%f81, [%r8+8];
	ld.shared.f32 	%f82, [%r10+128];
	fma.rn.f32 	%f83, %f81, %f82, %f80;
	ld.shared.f32 	%f84, [%r8+12];
	ld.shared.f32 	%f85, [%r10+192];
	fma.rn.f32 	%f86, %f84, %f85, %f83;
	ld.shared.f32 	%f87, [%r8+16];
	ld.shared.f32 	%f88, [%r10+256];
	fma.rn.f32 	%f89, %f87, %f88, %f86;
	ld.shared.f32 	%f90, [%r8+20];
	ld.shared.f32 	%f91, [%r10+320];
	fma.rn.f32 	%f92, %f90, %f91, %f89;
	ld.shared.f32 	%f93, [%r8+24];
	ld.shared.f32 	%f94, [%r10+384];
	fma.rn.f32 	%f95, %f93, %f94, %f92;
	ld.shared.f32 	%f96, [%r8+28];
	ld.shared.f32 	%f97, [%r10+448];
	fma.rn.f32 	%f98, %f96, %f97, %f95;
	ld.shared.f32 	%f99, [%r8+32];
	ld.shared.f32 	%f100, [%r10+512];
	fma.rn.f32 	%f101, %f99, %f100, %f98;
	ld.shared.f32 	%f102, [%r8+36];
	ld.shared.f32 	%f103, [%r10+576];
	fma.rn.f32 	%f104, %f102, %f103, %f101;
	ld.shared.f32 	%f105, [%r8+40];
	ld.shared.f32 	%f106, [%r10+640];
	fma.rn.f32 	%f107, %f105, %f106, %f104;
	ld.shared.f32 	%f108, [%r8+44];
	ld.shared.f32 	%f109, [%r10+704];
	fma.rn.f32 	%f110, %f108, %f109, %f107;
	ld.shared.f32 	%f111, [%r8+48];
	ld.shared.f32 	%f112, [%r10+768];
	fma.rn.f32 	%f113, %f111, %f112, %f110;
	ld.shared.f32 	%f114, [%r8+52];
	ld.shared.f32 	%f115, [%r10+832];
	fma.rn.f32 	%f116, %f114, %f115, %f113;
	ld.shared.f32 	%f117, [%r8+56];
	ld.shared.f32 	%f118, [%r10+896];
	fma.rn.f32 	%f119, %f117, %f118, %f116;
	ld.shared.f32 	%f120, [%r8+60];
	ld.shared.f32 	%f121, [%r10+960];
	fma.rn.f32 	%f182, %f120, %f121, %f119;
	bar.sync 	0;
	add.s32 	%r72, %r72, 2;
	add.s32 	%r71, %r71, 32;
	add.s32 	%r70, %r70, 32;
	shl.b32 	%r57, %r35, 5;
	add.s32 	%r69, %r69, %r57;
	add.s32 	%r68, %r68, %r57;
	add.s32 	%r67, %r67, 32;
	add.s32 	%r66, %r66, 32;
	setp.ne.s32 	%p15, %r72, 0;
	@%p15 bra 	$L__BB4_3;
	and.b32  	%r73, %r6, 2147483616;
$L__BB4_13:
	and.b32  	%r58, %r6, 16;
	setp.eq.s32 	%p16, %r58, 0;
	@%p16 bra 	$L__BB4_19;
	setp.ge.s32 	%p17, %r3, %r33;
	add.s32 	%r59, %r73, %r1;
	add.s32 	%r32, %r73, %r2;
	setp.ge.s32 	%p18, %r59, %r34;
	mov.f32 	%f180, 0f00000000;
	or.pred  	%p19, %p17, %p18;
	@%p19 bra 	$L__BB4_16;
	add.s32 	%r60, %r59, %r7;
	mul.wide.u32 	%rd19, %r60, 4;
	add.s64 	%rd20, %rd2, %rd19;
	ld.global.f32 	%f180, [%rd20];
$L__BB4_16:
	setp.ge.s32 	%p20, %r5, %r35;
	mov.u32 	%r61, %tid.x;
	shl.b32 	%r62, %r61, 2;
	add.s32 	%r63, %r8, %r62;
	st.shared.f32 	[%r63], %f180;
	setp.ge.s32 	%p21, %r32, %r34;
	mov.f32 	%f181, 0f00000000;
	or.pred  	%p22, %p21, %p20;
	@%p22 bra 	$L__BB4_18;
	mad.lo.s32 	%r64, %r32, %r35, %r5;
	mul.wide.s32 	%rd21, %r64, 4;
	add.s64 	%rd22, %rd1, %rd21;
	ld.global.f32 	%f181, [%rd22];
$L__BB4_18:
	st.shared.f32 	[%r9], %f181;
	bar.sync 	0;
	ld.shared.f32 	%f124, [%r8];
	ld.shared.f32 	%f125, [%r10];
	fma.rn.f32 	%f126, %f124, %f125, %f182;
	ld.shared.f32 	%f127, [%r8+4];
	ld.shared.f32 	%f128, [%r10+64];
	fma.rn.f32 	%f129, %f127, %f128, %f126;
	ld.shared.f32 	%f130, [%r8+8];
	ld.shared.f32 	%f131, [%r10+128];
	fma.rn.f32 	%f132, %f130, %f131, %f129;
	ld.shared.f32 	%f133, [%r8+12];
	ld.shared.f32 	%f134, [%r10+192];
	fma.rn.f32 	%f135, %f133, %f134, %f132;
	ld.shared.f32 	%f136, [%r8+16];
	ld.shared.f32 	%f137, [%r10+256];
	fma.rn.f32 	%f138, %f136, %f137, %f135;
	ld.shared.f32 	%f139, [%r8+20];
	ld.shared.f32 	%f140, [%r10+320];
	fma.rn.f32 	%f141, %f139, %f140, %f138;
	ld.shared.f32 	%f142, [%r8+24];
	ld.shared.f32 	%f143, [%r10+384];
	fma.rn.f32 	%f144, %f142, %f143, %f141;
	ld.shared.f32 	%f145, [%r8+28];
	ld.shared.f32 	%f146, [%r10+448];
	fma.rn.f32 	%f147, %f145, %f146, %f144;
	ld.shared.f32 	%f148, [%r8+32];
	ld.shared.f32 	%f149, [%r10+512];
	fma.rn.f32 	%f150, %f148, %f149, %f147;
	ld.shared.f32 	%f151, [%r8+36];
	ld.shared.f32 	%f152, [%r10+576];
	fma.rn.f32 	%f153, %f151, %f152, %f150;
	ld.shared.f32 	%f154, [%r8+40];
	ld.shared.f32 	%f155, [%r10+640];
	fma.rn.f32 	%f156, %f154, %f155, %f153;
	ld.shared.f32 	%f157, [%r8+44];
	ld.shared.f32 	%f158, [%r10+704];
	fma.rn.f32 	%f159, %f157, %f158, %f156;
	ld.shared.f32 	%f160, [%r8+48];
	ld.shared.f32 	%f161, [%r10+768];
	fma.rn.f32 	%f162, %f160, %f161, %f159;
	ld.shared.f32 	%f163, [%r8+52];
	ld.shared.f32 	%f164, [%r10+832];
	fma.rn.f32 	%f165, %f163, %f164, %f162;
	ld.shared.f32 	%f166, [%r8+56];
	ld.shared.f32 	%f167, [%r10+896];
	fma.rn.f32 	%f168, %f166, %f167, %f165;
	ld.shared.f32 	%f169, [%r8+60];
	ld.shared.f32 	%f170, [%r10+960];
	fma.rn.f32 	%f182, %f169, %f170, %f168;
	bar.sync 	0;
$L__BB4_19:
	setp.ge.s32 	%p23, %r3, %r33;
	setp.ge.s32 	%p24, %r5, %r35;
	or.pred  	%p25, %p23, %p24;
	@%p25 bra 	$L__BB4_21;
	ld.param.u64 	%rd26, [_Z9tile_gemmPfS_S_iii_param_2];
	mad.lo.s32 	%r65, %r35, %r3, %r5;
	cvta.to.global.u64 	%rd23, %rd26;
	mul.wide.u32 	%rd24, %r65, 4;
	add.s64 	%rd25, %rd23, %rd24;
	ld.global.f32 	%f171, [%rd25];
	add.f32 	%f172, %f182, %f171;
	st.global.f32 	[%rd25], %f172;
$L__BB4_21:
	ret;

}
	// .globl	_Z11relu_threadPKfPfi
.visible .entry _Z11relu_threadPKfPfi(
	.param .u64 .ptr .align 1 _Z11relu_threadPKfPfi_param_0,
	.param .u64 .ptr .align 1 _Z11relu_threadPKfPfi_param_1,
	.param .u32 _Z11relu_threadPKfPfi_param_2
)
{
	.reg .pred 	%p<2>;
	.reg .b32 	%r<6>;
	.reg .b32 	%f<3>;
	.reg .b64 	%rd<8>;

	ld.param.u64 	%rd1, [_Z11relu_threadPKfPfi_param_0];
	ld.param.u64 	%rd2, [_Z11relu_threadPKfPfi_param_1];
	ld.param.u32 	%r2, [_Z11relu_threadPKfPfi_param_2];
	mov.u32 	%r3, %ctaid.x;
	mov.u32 	%r4, %tid.x;
	mov.u32 	%r5, %ntid.x;
	mad.lo.s32 	%r1, %r3, %r5, %r4;
	setp.ge.s32 	%p1, %r1, %r2;
	@%p1 bra 	$L__BB5_2;
	cvta.to.global.u64 	%rd3, %rd2;
	cvta.to.global.u64 	%rd4, %rd1;
	mul.wide.s32 	%rd5, %r1, 4;
	add.s64 	%rd6, %rd4, %rd5;
	ld.global.f32 	%f1, [%rd6];
	max.f32 	%f2, %f1, 0f00000000;
	add.s64 	%rd7, %rd3, %rd5;
	st.global.f32 	[%rd7], %f2;
$L__BB5_2:
	ret;

}
	// .globl	_Z10exp_threadPKfPfi
.visible .entry _Z10exp_threadPKfPfi(
	.param .u64 .ptr .align 1 _Z10exp_threadPKfPfi_param_0,
	.param .u64 .ptr .align 1 _Z10exp_threadPKfPfi_param_1,
	.param .u32 _Z10exp_threadPKfPfi_param_2
)
{
	.reg .pred 	%p<2>;
	.reg .b32 	%r<6>;
	.reg .b32 	%f<4>;
	.reg .b64 	%rd<8>;

	ld.param.u64 	%rd1, [_Z10exp_threadPKfPfi_param_0];
	ld.param.u64 	%rd2, [_Z10exp_threadPKfPfi_param_1];
	ld.param.u32 	%r2, [_Z10exp_threadPKfPfi_param_2];
	mov.u32 	%r3, %ctaid.x;
	mov.u32 	%r4, %tid.x;
	mov.u32 	%r5, %ntid.x;
	mad.lo.s32 	%r1, %r3, %r5, %r4;
	setp.ge.s32 	%p1, %r1, %r2;
	@%p1 bra 	$L__BB6_2;
	cvta.to.global.u64 	%rd3, %rd1;
	cvta.to.global.u64 	%rd4, %rd2;
	mul.wide.s32 	%rd5, %r1, 4;
	add.s64 	%rd6, %rd3, %rd5;
	ld.global.f32 	%f1, [%rd6];
	mul.f32 	%f2, %f1, 0f3FB8AA3B;
	ex2.approx.f32 	%f3, %f2;
	add.s64 	%rd7, %rd4, %rd5;
	st.global.f32 	[%rd7], %f3;
$L__BB6_2:
	ret;

}
	// .globl	_Z15relumask_threadPKfPfi
.visible .entry _Z15relumask_threadPKfPfi(
	.param .u64 .ptr .align 1 _Z15relumask_threadPKfPfi_param_0,
	.param .u64 .ptr .align 1 _Z15relumask_threadPKfPfi_param_1,
	.param .u32 _Z15relumask_threadPKfPfi_param_2
)
{
	.local .align 8 .b8 	__local_depot7[16];
	.reg .b64 	%SP;
	.reg .b64 	%SPL;
	.reg .pred 	%p<3>;
	.reg .b32 	%r<8>;
	.reg .b32 	%f<3>;
	.reg .b64 	%rd<12>;

	mov.u64 	%SPL, __local_depot7;
	cvta.local.u64 	%SP, %SPL;
	ld.param.u64 	%rd1, [_Z15relumask_threadPKfPfi_param_0];
	ld.param.u64 	%rd2, [_Z15relumask_threadPKfPfi_param_1];
	ld.param.u32 	%r4, [_Z15relumask_threadPKfPfi_param_2];
	mov.u32 	%r1, %ctaid.x;
	mov.u32 	%r2, %tid.x;
	mov.u32 	%r5, %ntid.x;
	mad.lo.s32 	%r3, %r1, %r5, %r2;
	setp.ge.s32 	%p1, %r3, %r4;
	@%p1 bra 	$L__BB7_2;
	add.u64 	%rd3, %SP, 0;
	add.u64 	%rd4, %SPL, 0;
	cvta.to.global.u64 	%rd5, %rd1;
	cvta.to.global.u64 	%rd6, %rd2;
	mul.wide.s32 	%rd7, %r3, 4;
	add.s64 	%rd8, %rd5, %rd7;
	ld.global.f32 	%f1, [%rd8];
	setp.gt.f32 	%p2, %f1, 0f00000000;
	selp.f32 	%f2, 0f3F800000, 0f00000000, %p2;
	add.s64 	%rd9, %rd6, %rd7;
	st.global.f32 	[%rd9], %f2;
	st.local.v2.u32 	[%rd4], {%r1, %r2};
	st.local.u32 	[%rd4+8], %r3;
	mov.u64 	%rd10, $str;
	cvta.global.u64 	%rd11, %rd10;
	{ // callseq 0, 0
	.param .b64 param0;
	st.param.b64 	[param0], %rd11;
	.param .b64 param1;
	st.param.b64 	[param1], %rd3;
	.param .b32 retval0;
	call.uni (retval0), 
	vprintf, 
	(
	param0, 
	param1
	);
	ld.param.b32 	%r6, [retval0];
	} // callseq 0
$L__BB7_2:
	ret;

}
	// .globl	_Z14sigmoid_threadPKfPfi
.visible .entry _Z14sigmoid_threadPKfPfi(
	.param .u64 .ptr .align 1 _Z14sigmoid_threadPKfPfi_param_0,
	.param .u64 .ptr .align 1 _Z14sigmoid_threadPKfPfi_param_1,
	.param .u32 _Z14sigmoid_threadPKfPfi_param_2
)
{
	.reg .pred 	%p<4>;
	.reg .b32 	%r<6>;
	.reg .b32 	%f<20>;
	.reg .b64 	%rd<8>;

	ld.param.u64 	%rd1, [_Z14sigmoid_threadPKfPfi_param_0];
	ld.param.u64 	%rd2, [_Z14sigmoid_threadPKfPfi_param_1];
	ld.param.u32 	%r2, [_Z14sigmoid_threadPKfPfi_param_2];
	mov.u32 	%r3, %ctaid.x;
	mov.u32 	%r4, %tid.x;
	mov.u32 	%r5, %ntid.x;
	mad.lo.s32 	%r1, %r3, %r5, %r4;
	setp.ge.s32 	%p1, %r1, %r2;
	@%p1 bra 	$L__BB8_2;
	cvta.to.global.u64 	%rd3, %rd1;
	cvta.to.global.u64 	%rd4, %rd2;
	mul.wide.s32 	%rd5, %r1, 4;
	add.s64 	%rd6, %rd3, %rd5;
	ld.global.f32 	%f1, [%rd6];
	mul.f32 	%f2, %f1, 0f3F000000;
	abs.f32 	%f3, %f2;
	mul.f32 	%f4, %f3, 0f4038AA3B;
	ex2.approx.ftz.f32 	%f5, %f4;
	add.f32 	%f6, %f5, 0f3F800000;
	rcp.approx.ftz.f32 	%f7, %f6;
	fma.rn.f32 	%f8, %f7, 0fC0000000, 0f3F800000;
	setp.ge.f32 	%p2, %f3, 0f41102CB4;
	selp.f32 	%f9, 0f3F800000, %f8, %p2;
	copysign.f32 	%f10, %f2, %f9;
	mul.f32 	%f11, %f2, %f2;
	fma.rn.f32 	%f12, %f11, 0f3C80F082, 0fBD563CAE;
	fma.rn.f32 	%f13, %f12, %f11, 0f3E085941;
	fma.rn.f32 	%f14, %f13, %f11, 0fBEAAA9ED;
	fma.rn.f32 	%f15, %f14, %f11, 0f00000000;
	fma.rn.f32 	%f16, %f15, %f2, %f2;
	setp.ge.f32 	%p3, %f3, 0f3F19999A;
	selp.f32 	%f17, %f10, %f16, %p3;
	add.f32 	%f18, %f17, 0f3F800000;
	mul.f32 	%f19, %f18, 0f3F000000;
	add.s64 	%rd7, %rd4, %rd5;
	st.global.f32 	[%rd7], %f19;
$L__BB8_2:
	ret;

}
	// .globl	_Z17sigmoidiff_threadPKfPfi
.visible .entry _Z17sigmoidiff_threadPKfPfi(
	.param .u64 .ptr .align 1 _Z17sigmoidiff_threadPKfPfi_param_0,
	.param .u64 .ptr .align 1 _Z17sigmoidiff_threadPKfPfi_param_1,
	.param .u32 _Z17sigmoidiff_threadPKfPfi_param_2
)
{
	.reg .pred 	%p<4>;
	.reg .b32 	%r<6>;
	.reg .b32 	%f<22>;
	.reg .b64 	%rd<8>;

	ld.param.u64 	%rd1, [_Z17sigmoidiff_threadPKfPfi_param_0];
	ld.param.u64 	%rd2, [_Z17sigmoidiff_threadPKfPfi_param_1];
	ld.param.u32 	%r2, [_Z17sigmoidiff_threadPKfPfi_param_2];
	mov.u32 	%r3, %ctaid.x;
	mov.u32 	%r4, %tid.x;
	mov.u32 	%r5, %ntid.x;
	mad.lo.s32 	%r1, %r3, %r5, %r4;
	setp.ge.s32 	%p1, %r1, %r2;
	@%p1 bra 	$L__BB9_2;
	cvta.to.global.u64 	%rd3, %rd1;
	cvta.to.global.u64 	%rd4, %rd2;
	mul.wide.s32 	%rd5, %r1, 4;
	add.s64 	%rd6, %rd3, %rd5;
	ld.global.f32 	%f1, [%rd6];
	mul.f32 	%f2, %f1, 0f3F000000;
	abs.f32 	%f3, %f2;
	mul.f32 	%f4, %f3, 0f4038AA3B;
	ex2.approx.ftz.f32 	%f5, %f4;
	add.f32 	%f6, %f5, 0f3F800000;
	rcp.approx.ftz.f32 	%f7, %f6;
	fma.rn.f32 	%f8, %f7, 0fC0000000, 0f3F800000;
	setp.ge.f32 	%p2, %f3, 0f41102CB4;
	selp.f32 	%f9, 0f3F800000, %f8, %p2;
	copysign.f32 	%f10, %f2, %f9;
	mul.f32 	%f11, %f2, %f2;
	fma.rn.f32 	%f12, %f11, 0f3C80F082, 0fBD563CAE;
	fma.rn.f32 	%f13, %f12, %f11, 0f3E085941;
	fma.rn.f32 	%f14, %f13, %f11, 0fBEAAA9ED;
	fma.rn.f32 	%f15, %f14, %f11, 0f00000000;
	fma.rn.f32 	%f16, %f15, %f2, %f2;
	setp.ge.f32 	%p3, %f3, 0f3F19999A;
	selp.f32 	%f17, %f10, %f16, %p3;
	mul.f32 	%f18, %f17, %f17;
	mov.f32 	%f19, 0f3F800000;
	sub.f32 	%f20, %f19, %f18;
	mul.f32 	%f21, %f20, 0f3E800000;
	add.s64 	%rd7, %rd4, %rd5;
	st.global.f32 	[%rd7], %f21;
$L__BB9_2:
	ret;

}
	// .globl	_Z20flash_forward_kernelPKfS0_S0_PfiiiiiiS1_S1_f
.visible .entry _Z20flash_forward_kernelPKfS0_S0_PfiiiiiiS1_S1_f(
	.param .u64 .ptr .align 1 _Z20flash_forward_kernelPKfS0_S0_PfiiiiiiS1_S1_f_param_0,
	.param .u64 .ptr .align 1 _Z20flash_forward_kernelPKfS0_S0_PfiiiiiiS1_S1_f_param_1,
	.param .u64 .ptr .align 1 _Z20flash_forward_kernelPKfS0_S0_PfiiiiiiS1_S1_f_param_2,
	.param .u64 .ptr .align 1 _Z20flash_forward_kernelPKfS0_S0_PfiiiiiiS1_S1_f_param_3,
	.param .u32 _Z20flash_forward_kernelPKfS0_S0_PfiiiiiiS1_S1_f_param_4,
	.param .u32 _Z20flash_forward_kernelPKfS0_S0_PfiiiiiiS1_S1_f_param_5,
	.param .u32 _Z20flash_forward_kernelPKfS0_S0_PfiiiiiiS1_S1_f_param_6,
	.param .u32 _Z20flash_forward_kernelPKfS0_S0_PfiiiiiiS1_S1_f_param_7,
	.param .u32 _Z20flash_forward_kernelPKfS0_S0_PfiiiiiiS1_S1_f_param_8,
	.param .u32 _Z20flash_forward_kernelPKfS0_S0_PfiiiiiiS1_S1_f_param_9,
	.param .u64 .ptr .align 1 _Z20flash_forward_kernelPKfS0_S0_PfiiiiiiS1_S1_f_param_10,
	.param .u64 .ptr .align 1 _Z20flash_forward_kernelPKfS0_S0_PfiiiiiiS1_S1_f_param_11,
	.param .f32 _Z20flash_forward_kernelPKfS0_S0_PfiiiiiiS1_S1_f_param_12
)
{
	.reg .pred 	%p<72>;
	.reg .b32 	%r<311>;
	.reg .b32 	%f<442>;
	.reg .b64 	%rd<48>;

	ld.param.u64 	%rd11, [_Z20flash_forward_kernelPKfS0_S0_PfiiiiiiS1_S1_f_param_0];
	ld.param.u64 	%rd12, [_Z20flash_forward_kernelPKfS0_S0_PfiiiiiiS1_S1_f_param_1];
	ld.param.u64 	%rd13, [_Z20flash_forward_kernelPKfS0_S0_PfiiiiiiS1_S1_f_param_2];
	ld.param.u64 	%rd14, [_Z20flash_forward_kernelPKfS0_S0_PfiiiiiiS1_S1_f_param_3];
	ld.param.u32 	%r88, [_Z20flash_forward_kernelPKfS0_S0_PfiiiiiiS1_S1_f_param_5];
	ld.param.u32 	%r89, [_Z20flash_forward_kernelPKfS0_S0_PfiiiiiiS1_S1_f_param_6];
	ld.param.u32 	%r90, [_Z20flash_forward_kernelPKfS0_S0_PfiiiiiiS1_S1_f_param_8];
	cvta.to.global.u64 	%rd1, %rd13;
	cvta.to.global.u64 	%rd2, %rd12;
	cvta.to.global.u64 	%rd3, %rd11;
	cvta.to.global.u64 	%rd4, %rd14;
	mul.lo.s32 	%r1, %r90, %r88;
	setp.lt.s32 	%p1, %r89, 1;
	@%p1 bra 	$L__BB10_95;
	ld.param.f32 	%f407, [_Z20flash_forward_kernelPKfS0_S0_PfiiiiiiS1_S1_f_param_12];
	ld.param.u64 	%rd47, [_Z20flash_forward_kernelPKfS0_S0_PfiiiiiiS1_S1_f_param_11];
	ld.param.u64 	%rd46, [_Z20flash_forward_kernelPKfS0_S0_PfiiiiiiS1_S1_f_param_10];
	ld.param.u32 	%r276, [_Z20flash_forward_kernelPKfS0_S0_PfiiiiiiS1_S1_f_param_9];
	ld.param.u32 	%r274, [_Z20flash_forward_kernelPKfS0_S0_PfiiiiiiS1_S1_f_param_4];
	mov.u32 	%r93, %ctaid.y;
	mul.lo.s32 	%r94, %r274, %r93;
	mov.u32 	%r95, %nctaid.y;
	mov.u32 	%r96, %ctaid.x;
	mul.lo.s32 	%r97, %r96, %r95;
	mad.lo.s32 	%r98, %r97, %r274, %r94;
	shl.b32 	%r99, %r1, 2;
	mov.u32 	%r100, sram;
	add.s32 	%r2, %r100, %r99;
	add.s32 	%r3, %r2, %r99;
	add.s32 	%r4, %r3, %r99;
	mov.u32 	%r101, %ctaid.z;
	mov.u32 	%r102, %tid.x;
	cvta.to.global.u64 	%rd15, %rd47;
	cvta.to.global.u64 	%rd16, %rd46;
	mul.lo.s32 	%r5, %r88, %r102;
	mad.lo.s32 	%r6, %r98, %r88, %r5;
	mad.lo.s32 	%r7, %r1, %r101, %r6;
	add.s32 	%r103, %r98, %r102;
	mad.lo.s32 	%r104, %r276, %r101, %r103;
	mul.wide.s32 	%rd17, %r104, 4;
	add.s64 	%rd5, %rd15, %rd17;
	add.s64 	%rd6, %rd16, %rd17;
	mul.lo.s32 	%r8, %r90, %r102;
	add.s32 	%r9, %r88, -1;
	and.b32  	%r10, %r88, 7;
	and.b32  	%r11, %r88, 3;
	and.b32  	%r12, %r88, 15;
	and.b32  	%r13, %r90, 7;
	and.b32  	%r14, %r90, 3;
	and.b32  	%r15, %r88, 2147483640;
	mul.f32 	%f1, %f407, 0f00000000;
	and.b32  	%r16, %r90, 2147483640;
	and.b32  	%r17, %r90, 1;
	shl.b32 	%r105, %r102, 2;
	shl.b32 	%r106, %r90, 3;
	add.s32 	%r107, %r106, %r105;
	mad.lo.s32 	%r108, %r88, %r107, %r100;
	add.s32 	%r18, %r108, 16;
	mov.b32 	%r277, 0;
$L__BB10_2:
	setp.lt.s32 	%p2, %r88, 1;
	@%p2 bra 	$L__BB10_14;
	setp.lt.u32 	%p3, %r9, 7;
	mad.lo.s32 	%r20, %r277, %r1, %r6;
	mov.b32 	%r283, 0;
	@%p3 bra 	$L__BB10_6;
	mov.u32 	%r110, %tid.x;
	shl.b32 	%r111, %r110, 2;
	shl.b32 	%r112, %r90, 2;
	add.s32 	%r113, %r111, %r112;
	mov.u32 	%r114, sram;
	mad.lo.s32 	%r115, %r88, %r113, %r114;
	add.s32 	%r279, %r115, 16;
	and.b32  	%r116, %r88, 2147483640;
	neg.s32 	%r281, %r116;
	mov.u32 	%r278, %r18;
	mov.u32 	%r280, %r20;
$L__BB10_5:
	.pragma "nounroll";
	mul.wide.s32 	%rd18, %r280, 4;
	add.s64 	%rd19, %rd2, %rd18;
	add.s64 	%rd20, %rd1, %rd18;
	ld.global.f32 	%f61, [%rd19];
	st.shared.f32 	[%r279+-16], %f61;
	ld.global.f32 	%f62, [%rd20];
	st.shared.f32 	[%r278+-16], %f62;
	ld.global.f32 	%f63, [%rd19+4];
	st.shared.f32 	[%r279+-12], %f63;
	ld.global.f32 	%f64, [%rd20+4];
	st.shared.f32 	[%r278+-12], %f64;
	ld.global.f32 	%f65, [%rd19+8];
	st.shared.f32 	[%r279+-8], %f65;
	ld.global.f32 	%f66, [%rd20+8];
	st.shared.f32 	[%r278+-8], %f66;
	ld.global.f32 	%f67, [%rd19+12];
	st.shared.f32 	[%r279+-4], %f67;
	ld.global.f32 	%f68, [%rd20+12];
	st.shared.f32 	[%r278+-4], %f68;
	ld.global.f32 	%f69, [%rd19+16];
	st.shared.f32 	[%r279], %f69;
	ld.global.f32 	%f70, [%rd20+16];
	st.shared.f32 	[%r278], %f70;
	ld.global.f32 	%f71, [%rd19+20];
	st.shared.f32 	[%r279+4], %f71;
	ld.global.f32 	%f72, [%rd20+20];
	st.shared.f32 	[%r278+4], %f72;
	ld.global.f32 	%f73, [%rd19+24];
	st.shared.f32 	[%r279+8], %f73;
	ld.global.f32 	%f74, [%rd20+24];
	st.shared.f32 	[%r278+8], %f74;
	ld.global.f32 	%f75, [%rd19+28];
	st.shared.f32 	[%r279+12], %f75;
	ld.global.f32 	%f76, [%rd20+28];
	st.shared.f32 	[%r278+12], %f76;
	add.s32 	%r281, %r281, 8;
	add.s32 	%r280, %r280, 8;
	add.s32 	%r279, %r279, 32;
	add.s32 	%r278, %r278, 32;
	setp.ne.s32 	%p4, %r281, 0;
	mov.u32 	%r283, %r15;
	@%p4 bra 	$L__BB10_5;
$L__BB10_6:
	setp.eq.s32 	%p5, %r10, 0;
	@%p5 bra 	$L__BB10_14;
	add.s32 	%r117, %r10, -1;
	setp.lt.u32 	%p6, %r117, 3;
	@%p6 bra 	$L__BB10_9;
	add.s32 	%r118, %r20, %r283;
	mul.wide.s32 	%rd21, %r118, 4;
	add.s64 	%rd22, %rd2, %rd21;
	ld.global.f32 	%f77, [%rd22];
	add.s32 	%r119, %r283, %r5;
	shl.b32 	%r120, %r119, 2;
	add.s32 	%r121, %r2, %r120;
	st.shared.f32 	[%r121], %f77;
	add.s64 	%rd23, %rd1, %rd21;
	ld.global.f32 	%f78, [%rd23];
	add.s32 	%r122, %r3, %r120;
	st.shared.f32 	[%r122], %f78;
	ld.global.f32 	%f79, [%rd22+4];
	st.shared.f32 	[%r121+4], %f79;
	ld.global.f32 	%f80, [%rd23+4];
	st.shared.f32 	[%r122+4], %f80;
	ld.global.f32 	%f81, [%rd22+8];
	st.shared.f32 	[%r121+8], %f81;
	ld.global.f32 	%f82, [%rd23+8];
	st.shared.f32 	[%r122+8], %f82;
	ld.global.f32 	%f83, [%rd22+12];
	st.shared.f32 	[%r121+12], %f83;
	ld.global.f32 	%f84, [%rd23+12];
	st.shared.f32 	[%r122+12], %f84;
	add.s32 	%r283, %r283, 4;
$L__BB10_9:
	setp.eq.s32 	%p7, %r11, 0;
	@%p7 bra 	$L__BB10_14;
	setp.eq.s32 	%p8, %r11, 1;
	@%p8 bra 	$L__BB10_12;
	add.s32 	%r123, %r20, %r283;
	mul.wide.s32 	%rd24, %r123, 4;
	add.s64 	%rd25, %rd2, %rd24;
	ld.global.f32 	%f85, [%rd25];
	add.s32 	%r124, %r283, %r5;
	shl.b32 	%r125, %r124, 2;
	add.s32 	%r126, %r2, %r125;
	st.shared.f32 	[%r126], %f85;
	add.s64 	%rd26, %rd1, %rd24;
	ld.global.f32 	%f86, [%rd26];
	add.s32 	%r127, %r3, %r125;
	st.shared.f32 	[%r127], %f86;
	ld.global.f32 	%f87, [%rd25+4];
	st.shared.f32 	[%r126+4], %f87;
	ld.global.f32 	%f88, [%rd26+4];
	st.shared.f32 	[%r127+4], %f88;
	add.s32 	%r283, %r283, 2;
$L__BB10_12:
	and.b32  	%r128, %r88, 1;
	setp.eq.b32 	%p9, %r128, 1;
	not.pred 	%p10, %p9;
	@%p10 bra 	$L__BB10_14;
	add.s32 	%r129, %r20, %r283;
	mul.wide.s32 	%rd27, %r129, 4;
	add.s64 	%rd28, %rd2, %rd27;
	ld.global.f32 	%f89, [%rd28];
	add.s32 	%r130, %r283, %r5;
	shl.b32 	%r131, %r130, 2;
	add.s32 	%r132, %r2, %r131;
	st.shared.f32 	[%r132], %f89;
	add.s64 	%rd29, %rd1, %rd27;
	ld.global.f32 	%f90, [%rd29];
	add.s32 	%r133, %r3, %r131;
	st.shared.f32 	[%r133], %f90;
$L__BB10_14:
	bar.sync 	0;
	@%p2 bra 	$L__BB10_28;
	setp.lt.u32 	%p12, %r9, 15;
	mov.b32 	%r287, 0;
	@%p12 bra 	$L__BB10_18;
	mov.b32 	%r285, 0;
$L__BB10_17:
	.pragma "nounroll";
	add.s32 	%r136, %r7, %r285;
	mul.wide.s32 	%rd30, %r136, 4;
	add.s64 	%rd31, %rd3, %rd30;
	ld.global.f32 	%f91, [%rd31];
	add.s32 	%r137, %r285, %r5;
	shl.b32 	%r138, %r137, 2;
	mov.u32 	%r139, sram;
	add.s32 	%r140, %r139, %r138;
	st.shared.f32 	[%r140], %f91;
	ld.global.f32 	%f92, [%rd31+4];
	st.shared.f32 	[%r140+4], %f92;
	ld.global.f32 	%f93, [%rd31+8];
	st.shared.f32 	[%r140+8], %f93;
	ld.global.f32 	%f94, [%rd31+12];
	st.shared.f32 	[%r140+12], %f94;
	ld.global.f32 	%f95, [%rd31+16];
	st.shared.f32 	[%r140+16], %f95;
	ld.global.f32 	%f96, [%rd31+20];
	st.shared.f32 	[%r140+20], %f96;
	ld.global.f32 	%f97, [%rd31+24];
	st.shared.f32 	[%r140+24], %f97;
	ld.global.f32 	%f98, [%rd31+28];
	st.shared.f32 	[%r140+28], %f98;
	ld.global.f32 	%f99, [%rd31+32];
	st.shared.f32 	[%r140+32], %f99;
	ld.global.f32 	%f100, [%rd31+36];
	st.shared.f32 	[%r140+36], %f100;
	ld.global.f32 	%f101, [%rd31+40];
	st.shared.f32 	[%r140+40], %f101;
	ld.global.f32 	%f102, [%rd31+44];
	st.shared.f32 	[%r140+44], %f102;
	ld.global.f32 	%f103, [%rd31+48];
	st.shared.f32 	[%r140+48], %f103;
	ld.global.f32 	%f104, [%rd31+52];
	st.shared.f32 	[%r140+52], %f104;
	ld.global.f32 	%f105, [%rd31+56];
	st.shared.f32 	[%r140+56], %f105;
	ld.global.f32 	%f106, [%rd31+60];
	st.shared.f32 	[%r140+60], %f106;
	add.s32 	%r285, %r285, 16;
	and.b32  	%r287, %r88, 2147483632;
	setp.ne.s32 	%p13, %r285, %r287;
	@%p13 bra 	$L__BB10_17;
$L__BB10_18:
	setp.eq.s32 	%p14, %r12, 0;
	@%p14 bra 	$L__BB10_28;
	add.s32 	%r141, %r12, -1;
	setp.lt.u32 	%p15, %r141, 7;
	@%p15 bra 	$L__BB10_21;
	add.s32 	%r142, %r7, %r287;
	mul.wide.s32 	%rd32, %r142, 4;
	add.s64 	%rd33, %rd3, %rd32;
	ld.global.f32 	%f107, [%rd33];
	add.s32 	%r143, %r287, %r5;
	shl.b32 	%r144, %r143, 2;
	mov.u32 	%r145, sram;
	add.s32 	%r146, %r145, %r144;
	st.shared.f32 	[%r146], %f107;
	ld.global.f32 	%f108, [%rd33+4];
	st.shared.f32 	[%r146+4], %f108;
	ld.global.f32 	%f109, [%rd33+8];
	st.shared.f32 	[%r146+8], %f109;
	ld.global.f32 	%f110, [%rd33+12];
	st.shared.f32 	[%r146+12], %f110;
	ld.global.f32 	%f111, [%rd33+16];
	st.shared.f32 	[%r146+16], %f111;
	ld.global.f32 	%f112, [%rd33+20];
	st.shared.f32 	[%r146+20], %f112;
	ld.global.f32 	%f113, [%rd33+24];
	st.shared.f32 	[%r146+24], %f113;
	ld.global.f32 	%f114, [%rd33+28];
	st.shared.f32 	[%r146+28], %f114;
	add.s32 	%r287, %r287, 8;
$L__BB10_21:
	setp.eq.s32 	%p16, %r10, 0;
	@%p16 bra 	$L__BB10_28;
	add.s32 	%r147, %r10, -1;
	setp.lt.u32 	%p17, %r147, 3;
	@%p17 bra 	$L__BB10_24;
	add.s32 	%r148, %r7, %r287;
	mul.wide.s32 	%rd34, %r148, 4;
	add.s64 	%rd35, %rd3, %rd34;
	ld.global.f32 	%f115, [%rd35];
	add.s32 	%r149, %r287, %r5;
	shl.b32 	%r150, %r149, 2;
	mov.u32 	%r151, sram;
	add.s32 	%r152, %r151, %r150;
	st.shared.f32 	[%r152], %f115;
	ld.global.f32 	%f116, [%rd35+4];
	st.shared.f32 	[%r152+4], %f116;
	ld.global.f32 	%f117, [%rd35+8];
	st.shared.f32 	[%r152+8], %f117;
	ld.global.f32 	%f118, [%rd35+12];
	st.shared.f32 	[%r152+12], %f118;
	add.s32 	%r287, %r287, 4;
$L__BB10_24:
	setp.eq.s32 	%p18, %r11, 0;
	@%p18 bra 	$L__BB10_28;
	setp.eq.s32 	%p19, %r11, 1;
	add.s32 	%r153, %r7, %r287;
	mul.wide.s32 	%rd36, %r153, 4;
	add.s64 	%rd7, %rd3, %rd36;
	ld.global.f32 	%f119, [%rd7];
	add.s32 	%r154, %r287, %r5;
	shl.b32 	%r155, %r154, 2;
	mov.u32 	%r156, sram;
	add.s32 	%r44, %r156, %r155;
	st.shared.f32 	[%r44], %f119;
	@%p19 bra 	$L__BB10_28;
	setp.eq.s32 	%p20, %r11, 2;
	ld.global.f32 	%f120, [%rd7+4];
	st.shared.f32 	[%r44+4], %f120;
	@%p20 bra 	$L__BB10_28;
	ld.global.f32 	%f121, [%rd7+8];
	st.shared.f32 	[%r44+8], %f121;
$L__BB10_28:
	setp.lt.s32 	%p21, %r90, 1;
	ld.global.f32 	%f2, [%rd5];
	ld.global.f32 	%f3, [%rd6];
	mov.f32 	%f424, 0fFF800000;
	@%p21 bra 	$L__BB10_54;
	@%p2 bra 	$L__BB10_43;
	mov.f32 	%f424, 0fFF800000;
	mov.b32 	%r289, 0;
$L__BB10_31:
	setp.lt.u32 	%p34, %r9, 7;
	mul.lo.s32 	%r46, %r289, %r88;
	mov.f32 	%f417, 0f00000000;
	mov.b32 	%r292, 0;
	@%p34 bra 	$L__BB10_34;
	mov.f32 	%f417, 0f00000000;
	mov.b32 	%r290, 0;
$L__BB10_33:
	.pragma "nounroll";
	add.s32 	%r175, %r290, %r5;
	shl.b32 	%r176, %r175, 2;
	mov.u32 	%r177, sram;
	add.s32 	%r178, %r177, %r176;
	ld.shared.f32 	%f132, [%r178];
	add.s32 	%r179, %r290, %r46;
	shl.b32 	%r180, %r179, 2;
	add.s32 	%r181, %r2, %r180;
	ld.shared.f32 	%f133, [%r181];
	fma.rn.f32 	%f134, %f132, %f133, %f417;
	ld.shared.f32 	%f135, [%r178+4];
	ld.shared.f32 	%f136, [%r181+4];
	fma.rn.f32 	%f137, %f135, %f136, %f134;
	ld.shared.f32 	%f138, [%r178+8];
	ld.shared.f32 	%f139, [%r181+8];
	fma.rn.f32 	%f140, %f138, %f139, %f137;
	ld.shared.f32 	%f141, [%r178+12];
	ld.shared.f32 	%f142, [%r181+12];
	fma.rn.f32 	%f143, %f141, %f142, %f140;
	ld.shared.f32 	%f144, [%r178+16];
	ld.shared.f32 	%f145, [%r181+16];
	fma.rn.f32 	%f146, %f144, %f145, %f143;
	ld.shared.f32 	%f147, [%r178+20];
	ld.shared.f32 	%f148, [%r181+20];
	fma.rn.f32 	%f149, %f147, %f148, %f146;
	ld.shared.f32 	%f150, [%r178+24];
	ld.shared.f32 	%f151, [%r181+24];
	fma.rn.f32 	%f152, %f150, %f151, %f149;
	ld.shared.f32 	%f153, [%r178+28];
	ld.shared.f32 	%f154, [%r181+28];
	fma.rn.f32 	%f417, %f153, %f154, %f152;
	add.s32 	%r290, %r290, 8;
	setp.ne.s32 	%p35, %r290, %r15;
	mov.u32 	%r292, %r15;
	@%p35 bra 	$L__BB10_33;
$L__BB10_34:
	setp.eq.s32 	%p36, %r10, 0;
	@%p36 bra 	$L__BB10_42;
	add.s32 	%r182, %r10, -1;
	setp.lt.u32 	%p37, %r182, 3;
	@%p37 bra 	$L__BB10_37;
	add.s32 	%r183, %r292, %r5;
	shl.b32 	%r184, %r183, 2;
	mov.u32 	%r185, sram;
	add.s32 	%r186, %r185, %r184;
	ld.shared.f32 	%f156, [%r186];
	add.s32 	%r187, %r292, %r46;
	shl.b32 	%r188, %r187, 2;
	add.s32 	%r189, %r2, %r188;
	ld.shared.f32 	%f157, [%r189];
	fma.rn.f32 	%f158, %f156, %f157, %f417;
	ld.shared.f32 	%f159, [%r186+4];
	ld.shared.f32 	%f160, [%r189+4];
	fma.rn.f32 	%f161, %f159, %f160, %f158;
	ld.shared.f32 	%f162, [%r186+8];
	ld.shared.f32 	%f163, [%r189+8];
	fma.rn.f32 	%f164, %f162, %f163, %f161;
	ld.shared.f32 	%f165, [%r186+12];
	ld.shared.f32 	%f166, [%r189+12];
	fma.rn.f32 	%f417, %f165, %f166, %f164;
	add.s32 	%r292, %r292, 4;
$L__BB10_37:
	setp.eq.s32 	%p38, %r11, 0;
	@%p38 bra 	$L__BB10_42;
	setp.eq.s32 	%p39, %r11, 1;
	@%p39 bra 	$L__BB10_40;
	add.s32 	%r190, %r292, %r5;
	shl.b32 	%r191, %r190, 2;
	mov.u32 	%r192, sram;
	add.s32 	%r193, %r192, %r191;
	ld.shared.f32 	%f168, [%r193];
	add.s32 	%r194, %r292, %r46;
	shl.b32 	%r195, %r194, 2;
	add.s32 	%r196, %r2, %r195;
	ld.shared.f32 	%f169, [%r196];
	fma.rn.f32 	%f170, %f168, %f169, %f417;
	ld.shared.f32 	%f171, [%r193+4];
	ld.shared.f32 	%f172, [%r196+4];
	fma.rn.f32 	%f417, %f171, %f172, %f170;
	add.s32 	%r292, %r292, 2;
$L__BB10_40:
	and.b32  	%r197, %r88, 1;
	setp.eq.b32 	%p40, %r197, 1;
	not.pred 	%p41, %p40;
	@%p41 bra 	$L__BB10_42;
	add.s32 	%r198, %r292, %r5;
	shl.b32 	%r199, %r198, 2;
	mov.u32 	%r200, sram;
	add.s32 	%r201, %r200, %r199;
	ld.shared.f32 	%f173, [%r201];
	add.s32 	%r202, %r292, %r46;
	shl.b32 	%r203, %r202, 2;
	add.s32 	%r204, %r2, %r203;
	ld.shared.f32 	%f174, [%r204];
	fma.rn.f32 	%f417, %f173, %f174, %f417;
$L__BB10_42:
	ld.param.f32 	%f408, [_Z20flash_forward_kernelPKfS0_S0_PfiiiiiiS1_S1_f_param_12];
	mul.f32 	%f175, %f408, %f417;
	add.s32 	%r205, %r289, %r8;
	shl.b32 	%r206, %r205, 2;
	add.s32 	%r207, %r4, %r206;
	st.shared.f32 	[%r207], %f175;
	setp.gt.f32 	%p42, %f175, %f424;
	selp.f32 	%f424, %f175, %f424, %p42;
	add.s32 	%r289, %r289, 1;
	setp.eq.s32 	%p43, %r289, %r90;
	@%p43 bra 	$L__BB10_54;
	bra.uni 	$L__BB10_31;
$L__BB10_43:
	setp.lt.u32 	%p23, %r90, 8;
	mov.f32 	%f424, 0fFF800000;
	mov.b32 	%r295, 0;
	@%p23 bra 	$L__BB10_46;
	mov.f32 	%f424, 0fFF800000;
	mov.b32 	%r297, 0;
$L__BB10_45:
	.pragma "nounroll";
	add.s32 	%r159, %r297, %r8;
	shl.b32 	%r160, %r159, 2;
	add.s32 	%r161, %r4, %r160;
	st.shared.f32 	[%r161], %f1;
	setp.gt.f32 	%p24, %f1, %f424;
	selp.f32 	%f424, %f1, %f424, %p24;
	st.shared.f32 	[%r161+4], %f1;
	st.shared.f32 	[%r161+8], %f1;
	st.shared.f32 	[%r161+12], %f1;
	st.shared.f32 	[%r161+16], %f1;
	st.shared.f32 	[%r161+20], %f1;
	st.shared.f32 	[%r161+24], %f1;
	st.shared.f32 	[%r161+28], %f1;
	add.s32 	%r297, %r297, 8;
	setp.eq.s32 	%p25, %r297, %r16;
	mov.u32 	%r295, %r16;
	@%p25 bra 	$L__BB10_46;
	bra.uni 	$L__BB10_45;
$L__BB10_46:
	setp.eq.s32 	%p26, %r13, 0;
	@%p26 bra 	$L__BB10_54;
	add.s32 	%r162, %r13, -1;
	setp.lt.u32 	%p27, %r162, 3;
	@%p27 bra 	$L__BB10_49;
	add.s32 	%r163, %r295, %r8;
	shl.b32 	%r164, %r163, 2;
	add.s32 	%r165, %r4, %r164;
	st.shared.f32 	[%r165], %f1;
	setp.gt.f32 	%p28, %f1, %f424;
	selp.f32 	%f424, %f1, %f424, %p28;
	st.shared.f32 	[%r165+4], %f1;
	st.shared.f32 	[%r165+8], %f1;
	st.shared.f32 	[%r165+12], %f1;
	add.s32 	%r295, %r295, 4;
$L__BB10_49:
	setp.eq.s32 	%p29, %r14, 0;
	@%p29 bra 	$L__BB10_54;
	setp.eq.s32 	%p30, %r14, 1;
	@%p30 bra 	$L__BB10_52;
	add.s32 	%r166, %r295, %r8;
	shl.b32 	%r167, %r166, 2;
	add.s32 	%r168, %r4, %r167;
	st.shared.f32 	[%r168], %f1;
	setp.gt.f32 	%p31, %f1, %f424;
	selp.f32 	%f424, %f1, %f424, %p31;
	st.shared.f32 	[%r168+4], %f1;
	add.s32 	%r295, %r295, 2;
$L__BB10_52:
	setp.eq.s32 	%p32, %r17, 0;
	@%p32 bra 	$L__BB10_54;
	add.s32 	%r169, %r295, %r8;
	shl.b32 	%r170, %r169, 2;
	add.s32 	%r171, %r4, %r170;
	st.shared.f32 	[%r171], %f1;
	setp.gt.f32 	%p33, %f1, %f424;
	selp.f32 	%f424, %f1, %f424, %p33;
$L__BB10_54:
	mov.f32 	%f433, 0f00000000;
	@%p21 bra 	$L__BB10_66;
	setp.lt.u32 	%p45, %r90, 8;
	mov.f32 	%f433, 0f00000000;
	mov.b32 	%r300, 0;
	@%p45 bra 	$L__BB10_58;
	mov.f32 	%f433, 0f00000000;
	mov.b32 	%r298, 0;
$L__BB10_57:
	.pragma "nounroll";
	add.s32 	%r210, %r298, %r8;
	shl.b32 	%r211, %r210, 2;
	add.s32 	%r212, %r4, %r211;
	ld.shared.f32 	%f180, [%r212];
	sub.f32 	%f181, %f180, %f424;
	mul.f32 	%f182, %f181, 0f3FB8AA3B;
	ex2.approx.f32 	%f183, %f182;
	st.shared.f32 	[%r212], %f183;
	add.f32 	%f184, %f433, %f183;
	ld.shared.f32 	%f185, [%r212+4];
	sub.f32 	%f186, %f185, %f424;
	mul.f32 	%f187, %f186, 0f3FB8AA3B;
	ex2.approx.f32 	%f188, %f187;
	st.shared.f32 	[%r212+4], %f188;
	add.f32 	%f189, %f184, %f188;
	ld.shared.f32 	%f190, [%r212+8];
	sub.f32 	%f191, %f190, %f424;
	mul.f32 	%f192, %f191, 0f3FB8AA3B;
	ex2.approx.f32 	%f193, %f192;
	st.shared.f32 	[%r212+8], %f193;
	add.f32 	%f194, %f189, %f193;
	ld.shared.f32 	%f195, [%r212+12];
	sub.f32 	%f196, %f195, %f424;
	mul.f32 	%f197, %f196, 0f3FB8AA3B;
	ex2.approx.f32 	%f198, %f197;
	st.shared.f32 	[%r212+12], %f198;
	add.f32 	%f199, %f194, %f198;
	ld.shared.f32 	%f200, [%r212+16];
	sub.f32 	%f201, %f200, %f424;
	mul.f32 	%f202, %f201, 0f3FB8AA3B;
	ex2.approx.f32 	%f203, %f202;
	st.shared.f32 	[%r212+16], %f203;
	add.f32 	%f204, %f199, %f203;
	ld.shared.f32 	%f205, [%r212+20];
	sub.f32 	%f206, %f205, %f424;
	mul.f32 	%f207, %f206, 0f3FB8AA3B;
	ex2.approx.f32 	%f208, %f207;
	st.shared.f32 	[%r212+20], %f208;
	add.f32 	%f209, %f204, %f208;
	ld.shared.f32 	%f210, [%r212+24];
	sub.f32 	%f211, %f210, %f424;
	mul.f32 	%f212, %f211, 0f3FB8AA3B;
	ex2.approx.f32 	%f213, %f212;
	st.shared.f32 	[%r212+24], %f213;
	add.f32 	%f214, %f209, %f213;
	ld.shared.f32 	%f215, [%r212+28];
	sub.f32 	%f216, %f215, %f424;
	mul.f32 	%f217, %f216, 0f3FB8AA3B;
	ex2.approx.f32 	%f218, %f217;
	st.shared.f32 	[%r212+28], %f218;
	add.f32 	%f433, %f214, %f218;
	add.s32 	%r298, %r298, 8;
	setp.ne.s32 	%p46, %r298, %r16;
	mov.u32 	%r300, %r16;
	@%p46 bra 	$L__BB10_57;
$L__BB10_58:
	setp.eq.s32 	%p47, %r13, 0;
	@%p47 bra 	$L__BB10_66;
	add.s32 	%r213, %r13, -1;
	setp.lt.u32 	%p48, %r213, 3;
	@%p48 bra 	$L__BB10_61;
	add.s32 	%r214, %r300, %r8;
	shl.b32 	%r215, %r214, 2;
	add.s32 	%r216, %r4, %r215;
	ld.shared.f32 	%f220, [%r216];
	sub.f32 	%f221, %f220, %f424;
	mul.f32 	%f222, %f221, 0f3FB8AA3B;
	ex2.approx.f32 	%f223, %f222;
	st.shared.f32 	[%r216], %f223;
	add.f32 	%f224, %f433, %f223;
	ld.shared.f32 	%f225, [%r216+4];
	sub.f32 	%f226, %f225, %f424;
	mul.f32 	%f227, %f226, 0f3FB8AA3B;
	ex2.approx.f32 	%f228, %f227;
	st.shared.f32 	[%r216+4], %f228;
	add.f32 	%f229, %f224, %f228;
	ld.shared.f32 	%f230, [%r216+8];
	sub.f32 	%f231, %f230, %f424;
	mul.f32 	%f232, %f231, 0f3FB8AA3B;
	ex2.approx.f32 	%f233, %f232;
	st.shared.f32 	[%r216+8], %f233;
	add.f32 	%f234, %f229, %f233;
	ld.shared.f32 	%f235, [%r216+12];
	sub.f32 	%f236, %f235, %f424;
	mul.f32 	%f237, %f236, 0f3FB8AA3B;
	ex2.approx.f32 	%f238, %f237;
	st.shared.f32 	[%r216+12], %f238;
	add.f32 	%f433, %f234, %f238;
	add.s32 	%r300, %r300, 4;
$L__BB10_61:
	setp.eq.s32 	%p49, %r14, 0;
	@%p49 bra 	$L__BB10_66;
	setp.eq.s32 	%p50, %r14, 1;
	@%p50 bra 	$L__BB10_64;
	add.s32 	%r217, %r300, %r8;
	shl.b32 	%r218, %r217, 2;
	add.s32 	%r219, %r4, %r218;
	ld.shared.f32 	%f240, [%r219];
	sub.f32 	%f241, %f240, %f424;
	mul.f32 	%f242, %f241, 0f3FB8AA3B;
	ex2.approx.f32 	%f243, %f242;
	st.shared.f32 	[%r219], %f243;
	add.f32 	%f244, %f433, %f243;
	ld.shared.f32 	%f245, [%r219+4];
	sub.f32 	%f246, %f245, %f424;
	mul.f32 	%f247, %f246, 0f3FB8AA3B;
	ex2.approx.f32 	%f248, %f247;
	st.shared.f32 	[%r219+4], %f248;
	add.f32 	%f433, %f244, %f248;
	add.s32 	%r300, %r300, 2;
$L__BB10_64:
	setp.eq.s32 	%p51, %r17, 0;
	@%p51 bra 	$L__BB10_66;
	add.s32 	%r220, %r300, %r8;
	shl.b32 	%r221, %r220, 2;
	add.s32 	%r222, %r4, %r221;
	ld.shared.f32 	%f249, [%r222];
	sub.f32 	%f250, %f249, %f424;
	mul.f32 	%f251, %f250, 0f3FB8AA3B;
	ex2.approx.f32 	%f252, %f251;
	st.shared.f32 	[%r222], %f252;
	add.f32 	%f433, %f433, %f252;
$L__BB10_66:
	max.f32 	%f42, %f2, %f424;
	sub.f32 	%f253, %f2, %f42;
	mul.f32 	%f254, %f253, 0f3FB8AA3B;
	ex2.approx.f32 	%f255, %f254;
	mul.f32 	%f43, %f3, %f255;
	sub.f32 	%f256, %f424, %f42;
	mul.f32 	%f257, %f256, 0f3FB8AA3B;
	ex2.approx.f32 	%f44, %f257;
	fma.rn.f32 	%f45, %f433, %f44, %f43;
	@%p2 bra 	$L__BB10_94;
	rcp.rn.f32 	%f46, %f45;
	@%p21 bra 	$L__BB10_81;
	mov.b32 	%r302, 0;
$L__BB10_69:
	setp.lt.u32 	%p63, %r90, 8;
	mov.f32 	%f441, 0f00000000;
	mov.b32 	%r305, 0;
	@%p63 bra 	$L__BB10_72;
	mov.f32 	%f441, 0f00000000;
	mov.b32 	%r303, 0;
$L__BB10_71:
	.pragma "nounroll";
	add.s32 	%r234, %r303, %r8;
	shl.b32 	%r235, %r234, 2;
	add.s32 	%r236, %r4, %r235;
	ld.shared.f32 	%f360, [%r236];
	mad.lo.s32 	%r237, %r303, %r88, %r302;
	shl.b32 	%r238, %r237, 2;
	add.s32 	%r239, %r3, %r238;
	ld.shared.f32 	%f361, [%r239];
	fma.rn.f32 	%f362, %f360, %f361, %f441;
	ld.shared.f32 	%f363, [%r236+4];
	shl.b32 	%r240, %r88, 2;
	add.s32 	%r241, %r239, %r240;
	ld.shared.f32 	%f364, [%r241];
	fma.rn.f32 	%f365, %f363, %f364, %f362;
	ld.shared.f32 	%f366, [%r236+8];
	add.s32 	%r242, %r241, %r240;
	ld.shared.f32 	%f367, [%r242];
	fma.rn.f32 	%f368, %f366, %f367, %f365;
	ld.shared.f32 	%f369, [%r236+12];
	add.s32 	%r243, %r242, %r240;
	ld.shared.f32 	%f370, [%r243];
	fma.rn.f32 	%f371, %f369, %f370, %f368;
	ld.shared.f32 	%f372, [%r236+16];
	add.s32 	%r244, %r243, %r240;
	ld.shared.f32 	%f373, [%r244];
	fma.rn.f32 	%f374, %f372, %f373, %f371;
	ld.shared.f32 	%f375, [%r236+20];
	add.s32 	%r245, %r244, %r240;
	ld.shared.f32 	%f376, [%r245];
	fma.rn.f32 	%f377, %f375, %f376, %f374;
	ld.shared.f32 	%f378, [%r236+24];
	add.s32 	%r246, %r245, %r240;
	ld.shared.f32 	%f379, [%r246];
	fma.rn.f32 	%f380, %f378, %f379, %f377;
	ld.shared.f32 	%f381, [%r236+28];
	add.s32 	%r247, %r246, %r240;
	ld.shared.f32 	%f382, [%r247];
	fma.rn.f32 	%f441, %f381, %f382, %f380;
	add.s32 	%r303, %r303, 8;
	setp.ne.s32 	%p64, %r303, %r16;
	mov.u32 	%r305, %r16;
	@%p64 bra 	$L__BB10_71;
$L__BB10_72:
	setp.eq.s32 	%p65, %r13, 0;
	@%p65 bra 	$L__BB10_80;
	add.s32 	%r248, %r13, -1;
	setp.lt.u32 	%p66, %r248, 3;
	@%p66 bra 	$L__BB10_75;
	add.s32 	%r249, %r305, %r8;
	shl.b32 	%r250, %r249, 2;
	add.s32 	%r251, %r4, %r250;
	ld.shared.f32 	%f384, [%r251];
	mad.lo.s32 	%r252, %r305, %r88, %r302;
	shl.b32 	%r253, %r252, 2;
	add.s32 	%r254, %r3, %r253;
	ld.shared.f32 	%f385, [%r254];
	fma.rn.f32 	%f386, %f384, %f385, %f441;
	ld.shared.f32 	%f387, [%r251+4];
	shl.b32 	%r255, %r88, 2;
	add.s32 	%r256, %r254, %r255;
	ld.shared.f32 	%f388, [%r256];
	fma.rn.f32 	%f389, %f387, %f388, %f386;
	ld.shared.f32 	%f390, [%r251+8];
	add.s32 	%r257, %r256, %r255;
	ld.shared.f32 	%f391, [%r257];
	fma.rn.f32 	%f392, %f390, %f391, %f389;
	ld.shared.f32 	%f393, [%r251+12];
	add.s32 	%r258, %r257, %r255;
	ld.shared.f32 	%f394, [%r258];
	fma.rn.f32 	%f441, %f393, %f394, %f392;
	add.s32 	%r305, %r305, 4;
$L__BB10_75:
	setp.eq.s32 	%p67, %r14, 0;
	@%p67 bra 	$L__BB10_80;
	setp.eq.s32 	%p68, %r14, 1;
	@%p68 bra 	$L__BB10_78;
	add.s32 	%r259, %r305, %r8;
	shl.b32 	%r260, %r259, 2;
	add.s32 	%r261, %r4, %r260;
	ld.shared.f32 	%f396, [%r261];
	mad.lo.s32 	%r262, %r305, %r88, %r302;
	shl.b32 	%r263, %r262, 2;
	add.s32 	%r264, %r3, %r263;
	ld.shared.f32 	%f397, [%r264];
	fma.rn.f32 	%f398, %f396, %f397, %f441;
	ld.shared.f32 	%f399, [%r261+4];
	shl.b32 	%r265, %r88, 2;
	add.s32 	%r266, %r264, %r265;
	ld.shared.f32 	%f400, [%r266];
	fma.rn.f32 	%f441, %f399, %f400, %f398;
	add.s32 	%r305, %r305, 2;
$L__BB10_78:
	setp.eq.s32 	%p69, %r17, 0;
	@%p69 bra 	$L__BB10_80;
	add.s32 	%r267, %r305, %r8;
	shl.b32 	%r268, %r267, 2;
	add.s32 	%r269, %r4, %r268;
	ld.shared.f32 	%f401, [%r269];
	mad.lo.s32 	%r270, %r305, %r88, %r302;
	shl.b32 	%r271, %r270, 2;
	add.s32 	%r272, %r3, %r271;
	ld.shared.f32 	%f402, [%r272];
	fma.rn.f32 	%f441, %f401, %f402, %f441;
$L__BB10_80:
	add.s32 	%r273, %r7, %r302;
	mul.wide.s32 	%rd44, %r273, 4;
	add.s64 	%rd45, %rd4, %rd44;
	ld.global.f32 	%f403, [%rd45];
	mul.f32 	%f404, %f43, %f403;
	fma.rn.f32 	%f405, %f44, %f441, %f404;
	mul.f32 	%f406, %f46, %f405;
	st.global.f32 	[%rd45], %f406;
	add.s32 	%r302, %r302, 1;
	setp.eq.s32 	%p70, %r302, %r88;
	@%p70 bra 	$L__BB10_94;
	bra.uni 	$L__BB10_69;
$L__BB10_81:
	setp.lt.u32 	%p54, %r9, 15;
	mov.b32 	%r309, 0;
	@%p54 bra 	$L__BB10_84;
	mov.b32 	%r307, 0;
$L__BB10_83:
	.pragma "nounroll";
	add.s32 	%r225, %r7, %r307;
	mul.wide.s32 	%rd37, %r225, 4;
	add.s64 	%rd38, %rd4, %rd37;
	ld.global.f32 	%f258, [%rd38];
	mul.f32 	%f259, %f44, 0f00000000;
	fma.rn.f32 	%f260, %f43, %f258, %f259;
	mul.f32 	%f261, %f46, %f260;
	st.global.f32 	[%rd38], %f261;
	ld.global.f32 	%f262, [%rd38+4];
	fma.rn.f32 	%f263, %f43, %f262, %f259;
	mul.f32 	%f264, %f46, %f263;
	st.global.f32 	[%rd38+4], %f264;
	ld.global.f32 	%f265, [%rd38+8];
	fma.rn.f32 	%f266, %f43, %f265, %f259;
	mul.f32 	%f267, %f46, %f266;
	st.global.f32 	[%rd38+8], %f267;
	ld.global.f32 	%f268, [%rd38+12];
	fma.rn.f32 	%f269, %f43, %f268, %f259;
	mul.f32 	%f270, %f46, %f269;
	st.global.f32 	[%rd38+12], %f270;
	ld.global.f32 	%f271, [%rd38+16];
	fma.rn.f32 	%f272, %f43, %f271, %f259;
	mul.f32 	%f273, %f46, %f272;
	st.global.f32 	[%rd38+16], %f273;
	ld.global.f32 	%f274, [%rd38+20];
	fma.rn.f32 	%f275, %f43, %f274, %f259;
	mul.f32 	%f276, %f46, %f275;
	st.global.f32 	[%rd38+20], %f276;
	ld.global.f32 	%f277, [%rd38+24];
	fma.rn.f32 	%f278, %f43, %f277, %f259;
	mul.f32 	%f279, %f46, %f278;
	st.global.f32 	[%rd38+24], %f279;
	ld.global.f32 	%f280, [%rd38+28];
	fma.rn.f32 	%f281, %f43, %f280, %f259;
	mul.f32 	%f282, %f46, %f281;
	st.global.f32 	[%rd38+28], %f282;
	ld.global.f32 	%f283, [%rd38+32];
	fma.rn.f32 	%f284, %f43, %f283, %f259;
	mul.f32 	%f285, %f46, %f284;
	st.global.f32 	[%rd38+32], %f285;
	ld.global.f32 	%f286, [%rd38+36];
	fma.rn.f32 	%f287, %f43, %f286, %f259;
	mul.f32 	%f288, %f46, %f287;
	st.global.f32 	[%rd38+36], %f288;
	ld.global.f32 	%f289, [%rd38+40];
	fma.rn.f32 	%f290, %f43, %f289, %f259;
	mul.f32 	%f291, %f46, %f290;
	st.global.f32 	[%rd38+40], %f291;
	ld.global.f32 	%f292, [%rd38+44];
	fma.rn.f32 	%f293, %f43, %f292, %f259;
	mul.f32 	%f294, %f46, %f293;
	st.global.f32 	[%rd38+44], %f294;
	ld.global.f32 	%f295, [%rd38+48];
	fma.rn.f32 	%f296, %f43, %f295, %f259;
	mul.f32 	%f297, %f46, %f296;
	st.global.f32 	[%rd38+48], %f297;
	ld.global.f32 	%f298, [%rd38+52];
	fma.rn.f32 	%f299, %f43, %f298, %f259;
	mul.f32 	%f300, %f46, %f299;
	st.global.f32 	[%rd38+52], %f300;
	ld.global.f32 	%f301, [%rd38+56];
	fma.rn.f32 	%f302, %f43, %f301, %f259;
	mul.f32 	%f303, %f46, %f302;
	st.global.f32 	[%rd38+56], %f303;
	ld.global.f32 	%f304, [%rd38+60];
	fma.rn.f32 	%f305, %f43, %f304, %f259;
	mul.f32 	%f306, %f46, %f305;
	st.global.f32 	[%rd38+60], %f306;
	add.s32 	%r307, %r307, 16;
	and.b32  	%r309, %r88, 2147483632;
	setp.ne.s32 	%p55, %r307, %r309;
	@%p55 bra 	$L__BB10_83;
$L__BB10_84:
	setp.eq.s32 	%p56, %r12, 0;
	@%p56 bra 	$L__BB10_94;
	add.s32 	%r226, %r12, -1;
	setp.lt.u32 	%p57, %r226, 7;
	@%p57 bra 	$L__BB10_87;
	add.s32 	%r227, %r7, %r309;
	mul.wide.s32 	%rd39, %r227, 4;
	add.s64 	%rd40, %rd4, %rd39;
	ld.global.f32 	%f307, [%rd40];
	mul.f32 	%f308, %f44, 0f00000000;
	fma.rn.f32 	%f309, %f43, %f307, %f308;
	mul.f32 	%f310, %f46, %f309;
	st.global.f32 	[%rd40], %f310;
	ld.global.f32 	%f311, [%rd40+4];
	fma.rn.f32 	%f312, %f43, %f311, %f308;
	mul.f32 	%f313, %f46, %f312;
	st.global.f32 	[%rd40+4], %f313;
	ld.global.f32 	%f314, [%rd40+8];
	fma.rn.f32 	%f315, %f43, %f314, %f308;
	mul.f32 	%f316, %f46, %f315;
	st.global.f32 	[%rd40+8], %f316;
	ld.global.f32 	%f317, [%rd40+12];
	fma.rn.f32 	%f318, %f43, %f317, %f308;
	mul.f32 	%f319, %f46, %f318;
	st.global.f32 	[%rd40+12], %f319;
	ld.global.f32 	%f320, [%rd40+16];
	fma.rn.f32 	%f321, %f43, %f320, %f308;
	mul.f32 	%f322, %f46, %f321;
	st.global.f32 	[%rd40+16], %f322;
	ld.global.f32 	%f323, [%rd40+20];
	fma.rn.f32 	%f324, %f43, %f323, %f308;
	mul.f32 	%f325, %f46, %f324;
	st.global.f32 	[%rd40+20], %f325;
	ld.global.f32 	%f326, [%rd40+24];
	fma.rn.f32 	%f327, %f43, %f326, %f308;
	mul.f32 	%f328, %f46, %f327;
	st.global.f32 	[%rd40+24], %f328;
	ld.global.f32 	%f329, [%rd40+28];
	fma.rn.f32 	%f330, %f43, %f329, %f308;
	mul.f32 	%f331, %f46, %f330;
	st.global.f32 	[%rd40+28], %f331;
	add.s32 	%r309, %r309, 8;
$L__BB10_87:
	setp.eq.s32 	%p58, %r10, 0;
	@%p58 bra 	$L__BB10_94;
	add.s32 	%r228, %r10, -1;
	setp.lt.u32 	%p59, %r228, 3;
	@%p59 bra 	$L__BB10_90;
	add.s32 	%r229, %r7, %r309;
	mul.wide.s32 	%rd41, %r229, 4;
	add.s64 	%rd42, %rd4, %rd41;
	ld.global.f32 	%f332, [%rd42];
	mul.f32 	%f333, %f43, %f332;
	fma.rn.f32 	%f334, %f44, 0f00000000, %f333;
	mul.f32 	%f335, %f46, %f334;
	st.global.f32 	[%rd42], %f335;
	ld.global.f32 	%f336, [%rd42+4];
	mul.f32 	%f337, %f43, %f336;
	fma.rn.f32 	%f338, %f44, 0f00000000, %f337;
	mul.f32 	%f339, %f46, %f338;
	st.global.f32 	[%rd42+4], %f339;
	ld.global.f32 	%f340, [%rd42+8];
	mul.f32 	%f341, %f43, %f340;
	fma.rn.f32 	%f342, %f44, 0f00000000, %f341;
	mul.f32 	%f343, %f46, %f342;
	st.global.f32 	[%rd42+8], %f343;
	ld.global.f32 	%f344, [%rd42+12];
	mul.f32 	%f345, %f43, %f344;
	fma.rn.f32 	%f346, %f44, 0f00000000, %f345;
	mul.f32 	%f347, %f46, %f346;
	st.global.f32 	[%rd42+12], %f347;
	add.s32 	%r309, %r309, 4;
$L__BB10_90:
	setp.eq.s32 	%p60, %r11, 0;
	@%p60 bra 	$L__BB10_94;
	setp.eq.s32 	%p61, %r11, 1;
	add.s32 	%r230, %r7, %r309;
	mul.wide.s32 	%rd43, %r230, 4;
	add.s64 	%rd8, %rd4, %rd43;
	ld.global.f32 	%f348, [%rd8];
	mul.f32 	%f59, %f44, 0f00000000;
	fma.rn.f32 	%f349, %f43, %f348, %f59;
	mul.f32 	%f350, %f46, %f349;
	st.global.f32 	[%rd8], %f350;
	@%p61 bra 	$L__BB10_94;
	setp.eq.s32 	%p62, %r11, 2;
	ld.global.f32 	%f351, [%rd8+4];
	fma.rn.f32 	%f352, %f43, %f351, %f59;
	mul.f32 	%f353, %f46, %f352;
	st.global.f32 	[%rd8+4], %f353;
	@%p62 bra 	$L__BB10_94;
	ld.global.f32 	%f354, [%rd8+8];
	fma.rn.f32 	%f355, %f43, %f354, %f59;
	mul.f32 	%f356, %f46, %f355;
	st.global.f32 	[%rd8+8], %f356;
$L__BB10_94:
	ld.param.u32 	%r275, [_Z20flash_forward_kernelPKfS0_S0_PfiiiiiiS1_S1_f_param_6];
	st.global.f32 	[%rd5], %f42;
	st.global.f32 	[%rd6], %f45;
	bar.sync 	0;
	add.s32 	%r277, %r277, 1;
	setp.ne.s32 	%p71, %r277, %r275;
	@%p71 bra 	$L__BB10_2;
$L__BB10_95:
	ret;

}


// ===== COMPILED SASS (sm_100) =====

	.target	sm_100

	.elftype	@"ET_EXEC"


//--------------------- .note.nv.tkinfo           --------------------------
	.section	.note.nv.tkinfo,"",@"SHT_NOTE"
	.sectionflags	@"SHF_NOTE_NV_TKINFO"
	.tkinfo
        /*0018*/ 	.word	0x00000002
        /*0030*/ 	.string	""
        /*0030*/ 	.string	"ptxas"
        /*0030*/ 	.string	"Cuda compilation tools, release 13.0, V13.0.88"
        /*0030*/ 	.string	"Build cuda_13.0.r13.0/compiler.36424714_0"
        /*0030*/ 	.string	"-arch sm_100 -m 64 "



//--------------------- .note.nv.cuinfo           --------------------------
	.section	.note.nv.cuinfo,"",@"SHT_NOTE"
	.sectionflags	@"SHF_NOTE_NV_CUINFO"
        /*0018*/ 	.short	0x0002
        /*001a*/ 	.short	0x0064
        /*001c*/ 	.short	0x0082
	.zero		2


//--------------------- .nv.info                  --------------------------
	.section	.nv.info,"",@"SHT_CUDA_INFO"
	.align	4


	//----- nvinfo : EIATTR_REGCOUNT
	.align		4
        /*0000*/ 	.byte	0x04, 0x2f
        /*0002*/ 	.short	(.L_2 - .L_1)
	.align		4
.L_1:
        /*0004*/ 	.word	index@(_Z20tile_matrix_multiplyPfS_S_iii)
        /*0008*/ 	.word	0x00000020


	//----- nvinfo : EIATTR_FRAME_SIZE
	.align		4
.L_2:
        /*000c*/ 	.byte	0x04, 0x11
        /*000e*/ 	.short	(.L_4 - .L_3)
	.align		4
.L_3:
        /*0010*/ 	.word	index@(_Z20tile_matrix_multiplyPfS_S_iii)
        /*0014*/ 	.word	0x00000000


	//----- nvinfo : EIATTR_REGCOUNT
	.align		4
.L_4:
        /*0018*/ 	.byte	0x04, 0x2f
        /*001a*/ 	.short	(.L_6 - .L_5)
	.align		4
.L_5:
        /*001c*/ 	.word	index@(_Z11adding_cudaPKfS0_Pfi)
        /*0020*/ 	.word	0x0000000c


	//----- nvinfo : EIATTR_FRAME_SIZE
	.align		4
.L_6:
        /*0024*/ 	.byte	0x04, 0x11
        /*0026*/ 	.short	(.L_8 - .L_7)
	.align		4
.L_7:
        /*0028*/ 	.word	index@(_Z11adding_cudaPKfS0_Pfi)
        /*002c*/ 	.word	0x00000000


	//----- nvinfo : EIATTR_REGCOUNT
	.align		4
.L_8:
        /*0030*/ 	.byte	0x04, 0x2f
        /*0032*/ 	.short	(.L_10 - .L_9)
	.align		4
.L_9:
        /*0034*/ 	.word	index@(_Z12subbing_cudaPKfS0_Pfi)
        /*0038*/ 	.word	0x0000000c


	//----- nvinfo : EIATTR_FRAME_SIZE
	.align		4
.L_10:
        /*003c*/ 	.byte	0x04, 0x11
        /*003e*/ 	.short	(.L_12 - .L_11)
	.align		4
.L_11:
        /*0040*/ 	.word	index@(_Z12subbing_cudaPKfS0_Pfi)
        /*0044*/ 	.word	0x00000000


	//----- nvinfo : EIATTR_REGCOUNT
	.align		4
.L_12:
        /*0048*/ 	.byte	0x04, 0x2f
        /*004a*/ 	.short	(.L_14 - .L_13)
	.align		4
.L_13:
        /*004c*/ 	.word	index@(_Z11muling_cudaPKfS0_Pfi)
        /*0050*/ 	.word	0x0000000c


	//----- nvinfo : EIATTR_FRAME_SIZE
	.align		4
.L_14:
        /*0054*/ 	.byte	0x04, 0x11
        /*0056*/ 	.short	(.L_16 - .L_15)
	.align		4
.L_15:
        /*0058*/ 	.word	index@(_Z11muling_cudaPKfS0_Pfi)
        /*005c*/ 	.word	0x00000000


	//----- nvinfo : EIATTR_REGCOUNT
	.align		4
.L_16:
        /*0060*/ 	.byte	0x04, 0x2f
        /*0062*/ 	.short	(.L_18 - .L_17)
	.align		4
.L_17:
        /*0064*/ 	.word	index@(_Z9tile_gemmPfS_S_iii)
        /*0068*/ 	.word	0x00000020


	//----- nvinfo : EIATTR_FRAME_SIZE
	.align		4
.L_18:
        /*006c*/ 	.byte	0x04, 0x11
        /*006e*/ 	.short	(.L_20 - .L_19)
	.align		4
.L_19:
        /*0070*/ 	.word	index@(_Z9tile_gemmPfS_S_iii)
        /*0074*/ 	.word	0x00000000


	//----- nvinfo : EIATTR_REGCOUNT
	.align		4
.L_20:
        /*0078*/ 	.byte	0x04, 0x2f
        /*007a*/ 	.short	(.L_22 - .L_21)
	.align		4
.L_21:
        /*007c*/ 	.word	index@(_Z11relu_threadPKfPfi)
        /*0080*/ 	.word	0x0000000a


	//----- nvinfo : EIATTR_FRAME_SIZE
	.align		4
.L_22:
        /*0084*/ 	.byte	0x04, 0x11
        /*0086*/ 	.short	(.L_24 - .L_23)
	.align		4
.L_23:
        /*0088*/ 	.word	index@(_Z11relu_threadPKfPfi)
        /*008c*/ 	.word	0x00000000


	//----- nvinfo : EIATTR_REGCOUNT
	.align		4
.L_24:
        /*0090*/ 	.byte	0x04, 0x2f
        /*0092*/ 	.short	(.L_26 - .L_25)
	.align		4
.L_25:
        /*0094*/ 	.word	index@(_Z10exp_threadPKfPfi)
        /*0098*/ 	.word	0x0000000c


	//----- nvinfo : EIATTR_FRAME_SIZE
	.align		4
.L_26:
        /*009c*/ 	.byte	0x04, 0x11
        /*009e*/ 	.short	(.L_28 - .L_27)
	.align		4
.L_27:
        /*00a0*/ 	.word	index@(_Z10exp_threadPKfPfi)
        /*00a4*/ 	.word	0x00000000


	//----- nvinfo : EIATTR_REGCOUNT
	.align		4
.L_28:
        /*00a8*/ 	.byte	0x04, 0x2f
        /*00aa*/ 	.short	(.L_30 - .L_29)
	.align		4
.L_29:
        /*00ac*/ 	.word	index@(_Z15relumask_threadPKfPfi)
        /*00b0*/ 	.word	0x00000018


	//----- nvinfo : EIATTR_FRAME_SIZE
	.align		4
.L_30:
        /*00b4*/ 	.byte	0x04, 0x11
        /*00b6*/ 	.short	(.L_32 - .L_31)
	.align		4
.L_31:
        /*00b8*/ 	.word	index@(_Z15relumask_threadPKfPfi)
        /*00bc*/ 	.word	0x00000010


	//----- nvinfo : EIATTR_REGCOUNT
	.align		4
.L_32:
        /*00c0*/ 	.byte	0x04, 0x2f
        /*00c2*/ 	.short	(.L_34 - .L_33)
	.align		4
.L_33:
        /*00c4*/ 	.word	index@(_Z14sigmoid_threadPKfPfi)
        /*00c8*/ 	.word	0x0000000e


	//----- nvinfo : EIATTR_FRAME_SIZE
	.align		4
.L_34:
        /*00cc*/ 	.byte	0x04, 0x11
        /*00ce*/ 	.short	(.L_36 - .L_35)
	.align		4
.L_35:
        /*00d0*/ 	.word	index@(_Z14sigmoid_threadPKfPfi)
        /*00d4*/ 	.word	0x00000000


	//----- nvinfo : EIATTR_REGCOUNT
	.align		4
.L_36:
        /*00d8*/ 	.byte	0x04, 0x2f
        /*00da*/ 	.short	(.L_38 - .L_37)
	.align		4
.L_37:
        /*00dc*/ 	.word	index@(_Z17sigmoidiff_threadPKfPfi)
        /*00e0*/ 	.word	0x0000000e


	//----- nvinfo : EIATTR_FRAME_SIZE
	.align		4
.L_38:
        /*00e4*/ 	.byte	0x04, 0x11
        /*00e6*/ 	.short	(.L_40 - .L_39)
	.align		4
.L_39:
        /*00e8*/ 	.word	index@(_Z17sigmoidiff_threadPKfPfi)
        /*00ec*/ 	.word	0x00000000


	//----- nvinfo : EIATTR_REGCOUNT
	.align		4
.L_40:
        /*00f0*/ 	.byte	0x04, 0x2f
        /*00f2*/ 	.short	(.L_42 - .L_41)
	.align		4
.L_41:
        /*00f4*/ 	.word	index@(_Z20flash_forward_kernelPKfS0_S0_PfiiiiiiS1_S1_f)
        /*00f8*/ 	.word	0x00000020


	//----- nvinfo : EIATTR_FRAME_SIZE
	.align		4
.L_42:
        /*00fc*/ 	.byte	0x04, 0x11
        /*00fe*/ 	.short	(.L_44 - .L_43)
	.align		4
.L_43:
        /*0100*/ 	.word	index@($__internal_0_$__cuda_sm20_rcp_rn_f32_slowpath)
        /*0104*/ 	.word	0x00000000


	//----- nvinfo : EIATTR_FRAME_SIZE
	.align		4
.L_44:
        /*0108*/ 	.byte	0x04, 0x11
        /*010a*/ 	.short	(.L_46 - .L_45)
	.align		4
.L_45:
        /*010c*/ 	.word	index@(_Z20flash_forward_kernelPKfS0_S0_PfiiiiiiS1_S1_f)
        /*0110*/ 	.word	0x00000000


	//----- nvinfo : EIATTR_MIN_STACK_SIZE
	.align		4
.L_46:
        /*0114*/ 	.byte	0x04, 0x12
        /*0116*/ 	.short	(.L_48 - .L_47)
	.align		4
.L_47:
        /*0118*/ 	.word	index@(_Z20flash_forward_kernelPKfS0_S0_PfiiiiiiS1_S1_f)
        /*011c*/ 	.word	0x00000000


	//----- nvinfo : EIATTR_MIN_STACK_SIZE
	.align		4
.L_48:
        /*0120*/ 	.byte	0x04, 0x12
        /*0122*/ 	.short	(.L_50 - .L_49)
	.align		4
.L_49:
        /*0124*/ 	.word	index@(_Z17sigmoidiff_threadPKfPfi)
        /*0128*/ 	.word	0x00000000


	//----- nvinfo : EIATTR_MIN_STACK_SIZE
	.align		4
.L_50:
        /*012c*/ 	.byte	0x04, 0x12
        /*012e*/ 	.short	(.L_52 - .L_51)
	.align		4
.L_51:
        /*0130*/ 	.word	index@(_Z14sigmoid_threadPKfPfi)
        /*0134*/ 	.word	0x00000000


	//----- nvinfo : EIATTR_MIN_STACK_SIZE
	.align		4
.L_52:
        /*0138*/ 	.byte	0x04, 0x12
        /*013a*/ 	.short	(.L_54 - .L_53)
	.align		4
.L_53:
        /*013c*/ 	.word	index@(_Z15relumask_threadPKfPfi)
        /*0140*/ 	.word	0x00000010


	//----- nvinfo : EIATTR_MIN_STACK_SIZE
	.align		4
.L_54:
        /*0144*/ 	.byte	0x04, 0x12
        /*0146*/ 	.short	(.L_56 - .L_55)
	.align		4
.L_55:
        /*0148*/ 	.word	index@(_Z10exp_threadPKfPfi)
        /*014c*/ 	.word	0x00000000


	//----- nvinfo : EIATTR_MIN_STACK_SIZE
	.align		4
.L_56:
        /*0150*/ 	.byte	0x04, 0x12
        /*0152*/ 	.short	(.L_58 - .L_57)
	.align		4
.L_57:
        /*0154*/ 	.word	index@(_Z11relu_threadPKfPfi)
        /*0158*/ 	.word	0x00000000


	//----- nvinfo : EIATTR_MIN_STACK_SIZE
	.align		4
.L_58:
        /*015c*/ 	.byte	0x04, 0x12
        /*015e*/ 	.short	(.L_60 - .L_59)
	.align		4
.L_59:
        /*0160*/ 	.word	index@(_Z9tile_gemmPfS_S_iii)
        /*0164*/ 	.word	0x00000000


	//----- nvinfo : EIATTR_MIN_STACK_SIZE
	.align		4
.L_60:
        /*0168*/ 	.byte	0x04, 0x12
        /*016a*/ 	.short	(.L_62 - .L_61)
	.align		4
.L_61:
        /*016c*/ 	.word	index@(_Z11muling_cudaPKfS0_Pfi)
        /*0170*/ 	.word	0x00000000


	//----- nvinfo : EIATTR_MIN_STACK_SIZE
	.align		4
.L_62:
        /*0174*/ 	.byte	0x04, 0x12
        /*0176*/ 	.short	(.L_64 - .L_63)
	.align		4
.L_63:
        /*0178*/ 	.word	index@(_Z12subbing_cudaPKfS0_Pfi)
        /*017c*/ 	.word	0x00000000


	//----- nvinfo : EIATTR_MIN_STACK_SIZE
	.align		4
.L_64:
        /*0180*/ 	.byte	0x04, 0x12
        /*0182*/ 	.short	(.L_66 - .L_65)
	.align		4
.L_65:
        /*0184*/ 	.word	index@(_Z11adding_cudaPKfS0_Pfi)
        /*0188*/ 	.word	0x00000000


	//----- nvinfo : EIATTR_MIN_STACK_SIZE
	.align		4
.L_66:
        /*018c*/ 	.byte	0x04, 0x12
        /*018e*/ 	.short	(.L_68 - .L_67)
	.align		4
.L_67:
        /*0190*/ 	.word	index@(_Z20tile_matrix_multiplyPfS_S_iii)
        /*0194*/ 	.word	0x00000000
.L_68:


//--------------------- .nv.compat                --------------------------
	.section	.nv.compat,"",@"SHT_CUDA_COMPAT_INFO"
	.align	4
        /*0000*/ 	.byte	0x02, 0x09, 0x00, 0x00, 0x02, 0x02, 0x01, 0x00, 0x02, 0x05, 0x05, 0x00, 0x03, 0x07, 0x01, 0x01
        /*0010*/ 	.byte	0x02, 0x03, 0x00, 0x00, 0x02, 0x06, 0x01, 0x00, 0x04, 0x0b, 0x08, 0x00, 0x01, 0x00, 0x00, 0x00
        /*0020*/ 	.byte	0x00, 0x00, 0x00, 0x00


//--------------------- .nv.info._Z20flash_forward_kernelPKfS0_S0_PfiiiiiiS1_S1_f --------------------------
	.section	.nv.info._Z20flash_forward_kernelPKfS0_S0_PfiiiiiiS1_S1_f,"",@"SHT_CUDA_INFO"
	.sectionflags	@""
	.align	4


	//----- nvinfo : EIATTR_CUDA_API_VERSION
	.align		4
        /*0000*/ 	.byte	0x04, 0x37
        /*0002*/ 	.short	(.L_70 - .L_69)
.L_69:
        /*0004*/ 	.word	0x00000082


	//----- nvinfo : EIATTR_KPARAM_INFO
	.align		4
.L_70:
        /*0008*/ 	.byte	0x04, 0x17
        /*000a*/ 	.short	(.L_72 - .L_71)
.L_71:
        /*000c*/ 	.word	0x00000000
        /*0010*/ 	.short	0x000c
        /*0012*/ 	.short	0x0048
        /*0014*/ 	.byte	0x00, 0xf0, 0x11, 0x00


	//----- nvinfo : EIATTR_KPARAM_INFO
	.align		4
.L_72:
        /*0018*/ 	.byte	0x04, 0x17
        /*001a*/ 	.short	(.L_74 - .L_73)
.L_73:
        /*001c*/ 	.word	0x00000000
        /*0020*/ 	.short	0x000b
        /*0022*/ 	.short	0x0040
        /*0024*/ 	.byte	0x00, 0xf5, 0x21, 0x00


	//----- nvinfo : EIATTR_KPARAM_INFO
	.align		4
.L_74:
        /*0028*/ 	.byte	0x04, 0x17
        /*002a*/ 	.short	(.L_76 - .L_75)
.L_75:
        /*002c*/ 	.word	0x00000000
        /*0030*/ 	.short	0x000a
        /*0032*/ 	.short	0x0038
        /*0034*/ 	.byte	0x00, 0xf5, 0x21, 0x00


	//----- nvinfo : EIATTR_KPARAM_INFO
	.align		4
.L_76:
        /*0038*/ 	.byte	0x04, 0x17
        /*003a*/ 	.short	(.L_78 - .L_77)
.L_77:
        /*003c*/ 	.word	0x00000000
        /*0040*/ 	.short	0x0009
        /*0042*/ 	.short	0x0034
        /*0044*/ 	.byte	0x00, 0xf0, 0x11, 0x00


	//----- nvinfo : EIATTR_KPARAM_INFO
	.align		4
.L_78:
        /*0048*/ 	.byte	0x04, 0x17
        /*004a*/ 	.short	(.L_80 - .L_79)
.L_79:
        /*004c*/ 	.word	0x00000000
        /*0050*/ 	.short	0x0008
        /*0052*/ 	.short	0x0030
        /*0054*/ 	.byte	0x00, 0xf0, 0x11, 0x00


	//----- nvinfo : EIATTR_KPARAM_INFO
	.align		4
.L_80:
        /*0058*/ 	.byte	0x04, 0x17
        /*005a*/ 	.short	(.L_82 - .L_81)
.L_81:
        /*005c*/ 	.word	0x00000000
        /*0060*/ 	.short	0x0007
        /*0062*/ 	.short	0x002c
        /*0064*/ 	.byte	0x00, 0xf0, 0x11, 0x00


	//----- nvinfo : EIATTR_KPARAM_INFO
	.align		4
.L_82:
        /*0068*/ 	.byte	0x04, 0x17
        /*006a*/ 	.short	(.L_84 - .L_83)
.L_83:
        /*006c*/ 	.word	0x00000000
        /*0070*/ 	.short	0x0006
        /*0072*/ 	.short	0x0028
        /*0074*/ 	.byte	0x00, 0xf0, 0x11, 0x00


	//----- nvinfo : EIATTR_KPARAM_INFO
	.align		4
.L_84:
        /*0078*/ 	.byte	0x04, 0x17
        /*007a*/ 	.short	(.L_86 - .L_85)
.L_85:
        /*007c*/ 	.word	0x00000000
        /*0080*/ 	.short	0x0005
        /*0082*/ 	.short	0x0024
        /*0084*/ 	.byte	0x00, 0xf0, 0x11, 0x00


	//----- nvinfo : EIATTR_KPARAM_INFO
	.align		4
.L_86:
        /*0088*/ 	.byte	0x04, 0x17
        /*008a*/ 	.short	(.L_88 - .L_87)
.L_87:
        /*008c*/ 	.word	0x00000000
        /*0090*/ 	.short	0x0004
        /*0092*/ 	.short	0x0020
        /*0094*/ 	.byte	0x00, 0xf0, 0x11, 0x00


	//----- nvinfo : EIATTR_KPARAM_INFO
	.align		4
.L_88:
        /*0098*/ 	.byte	0x04, 0x17
        /*009a*/ 	.short	(.L_90 - .L_89)
.L_89:
        /*009c*/ 	.word	0x00000000
        /*00a0*/ 	.short	0x0003
        /*00a2*/ 	.short	0x0018
        /*00a4*/ 	.byte	0x00, 0xf5, 0x21, 0x00


	//----- nvinfo : EIATTR_KPARAM_INFO
	.align		4
.L_90:
        /*00a8*/ 	.byte	0x04, 0x17
        /*00aa*/ 	.short	(.L_92 - .L_91)
.L_91:
        /*00ac*/ 	.word	0x00000000
        /*00b0*/ 	.short	0x0002
        /*00b2*/ 	.short	0x0010
        /*00b4*/ 	.byte	0x00, 0xf5, 0x21, 0x00


	//----- nvinfo : EIATTR_KPARAM_INFO
	.align		4
.L_92:
        /*00b8*/ 	.byte	0x04, 0x17
        /*00ba*/ 	.short	(.L_94 - .L_93)
.L_93:
        /*00bc*/ 	.word	0x00000000
        /*00c0*/ 	.short	0x0001
        /*00c2*/ 	.short	0x0008
        /*00c4*/ 	.byte	0x00, 0xf5, 0x21, 0x00


	//----- nvinfo : EIATTR_KPARAM_INFO
	.align		4
.L_94:
        /*00c8*/ 	.byte	0x04, 0x17
        /*00ca*/ 	.short	(.L_96 - .L_95)
.L_95:
        /*00cc*/ 	.word	0x00000000
        /*00d0*/ 	.short	0x0000
        /*00d2*/ 	.short	0x0000
        /*00d4*/ 	.byte	0x00, 0xf5, 0x21, 0x00


	//----- nvinfo : EIATTR_SPARSE_MMA_MASK
	.align		4
.L_96:
        /*00d8*/ 	.byte	0x03, 0x50
        /*00da*/ 	.short	0x0000


	//----- nvinfo : EIATTR_MAXREG_COUNT
	.align		4
        /*00dc*/ 	.byte	0x03, 0x1b
        /*00de*/ 	.short	0x00ff


	//----- nvinfo : EIATTR_NUM_BARRIERS
	.align		4
        /*00e0*/ 	.byte	0x02, 0x4c
        /*00e2*/ 	.byte	0x01
	.zero		1


	//----- nvinfo : EIATTR_MERCURY_ISA_VERSION
	.align		4
        /*00e4*/ 	.byte	0x03, 0x5f
        /*00e6*/ 	.short	0x0101


	//----- nvinfo : EIATTR_VRC_CTA_INIT_COUNT
	.align		4
        /*00e8*/ 	.byte	0x02, 0x4a
	.zero		1
	.zero		1


	//----- nvinfo : EIATTR_EXIT_INSTR_OFFSETS
	.align		4
        /*00ec*/ 	.byte	0x04, 0x1c
        /*00ee*/ 	.short	(.L_98 - .L_97)


	//   ....[0]....
.L_97:
        /*00f0*/ 	.word	0x00000030


	//   ....[1]....
        /*00f4*/ 	.word	0x00003d90


	//----- nvinfo : EIATTR_CRS_STACK_SIZE
	.align		4
.L_98:
        /*00f8*/ 	.byte	0x04, 0x1e
        /*00fa*/ 	.short	(.L_100 - .L_99)
.L_99:
        /*00fc*/ 	.word	0x00000000


	//----- nvinfo : EIATTR_CBANK_PARAM_SIZE
	.align		4
.L_100:
        /*0100*/ 	.byte	0x03, 0x19
        /*0102*/ 	.short	0x004c


	//----- nvinfo : EIATTR_PARAM_CBANK
	.align		4
        /*0104*/ 	.byte	0x04, 0x0a
        /*0106*/ 	.short	(.L_102 - .L_101)
	.align		4
.L_101:
        /*0108*/ 	.word	index@(.nv.constant0._Z20flash_forward_kernelPKfS0_S0_PfiiiiiiS1_S1_f)
        /*010c*/ 	.short	0x0380
        /*010e*/ 	.short	0x004c


	//----- nvinfo : EIATTR_SW_WAR
	.align		4
.L_102:
        /*0110*/ 	.byte	0x04, 0x36
        /*0112*/ 	.short	(.L_104 - .L_103)
.L_103:
        /*0114*/ 	.word	0x00000008
.L_104:


//--------------------- .nv.info._Z17sigmoidiff_threadPKfPfi --------------------------
	.section	.nv.info._Z17sigmoidiff_threadPKfPfi,"",@"SHT_CUDA_INFO"
	.sectionflags	@""
	.align	4


	//----- nvinfo : EIATTR_CUDA_API_VERSION
	.align		4
        /*0000*/ 	.byte	0x04, 0x37
        /*0002*/ 	.short	(.L_106 - .L_105)
.L_105:
        /*0004*/ 	.word	0x00000082


	//----- nvinfo : EIATTR_KPARAM_INFO
	.align		4
.L_106:
        /*0008*/ 	.byte	0x04, 0x17
        /*000a*/ 	.short	(.L_108 - .L_107)
.L_107:
        /*000c*/ 	.word	0x00000000
        /*0010*/ 	.short	0x0002
        /*0012*/ 	.short	0x0010
        /*0014*/ 	.byte	0x00, 0xf0, 0x11, 0x00


	//----- nvinfo : EIATTR_KPARAM_INFO
	.align		4
.L_108:
        /*0018*/ 	.byte	0x04, 0x17
        /*001a*/ 	.short	(.L_110 - .L_109)
.L_109:
        /*001c*/ 	.word	0x00000000
        /*0020*/ 	.short	0x0001
        /*0022*/ 	.short	0x0008
        /*0024*/ 	.byte	0x00, 0xf5, 0x21, 0x00


	//----- nvinfo : EIATTR_KPARAM_INFO
	.align		4
.L_110:
        /*0028*/ 	.byte	0x04, 0x17
        /*002a*/ 	.short	(.L_112 - .L_111)
.L_111:
        /*002c*/ 	.word	0x00000000
        /*0030*/ 	.short	0x0000
        /*0032*/ 	.short	0x0000
        /*0034*/ 	.byte	0x00, 0xf5, 0x21, 0x00


	//----- nvinfo : EIATTR_SPARSE_MMA_MASK
	.align		4
.L_112:
        /*0038*/ 	.byte	0x03, 0x50
        /*003a*/ 	.short	0x0000


	//----- nvinfo : EIATTR_MAXREG_COUNT
	.align		4
        /*003c*/ 	.byte	0x03, 0x1b
        /*003e*/ 	.short	0x00ff


	//----- nvinfo : EIATTR_MERCURY_ISA_VERSION
	.align		4
        /*0040*/ 	.byte	0x03, 0x5f
        /*0042*/ 	.short	0x0101


	//----- nvinfo : EIATTR_VRC_CTA_INIT_COUNT
	.align		4
        /*0044*/ 	.byte	0x02, 0x4a
	.zero		1
	.zero		1


	//----- nvinfo : EIATTR_EXIT_INSTR_OFFSETS
	.align		4
        /*0048*/ 	.byte	0x04, 0x1c
        /*004a*/ 	.short	(.L_114 - .L_113)


	//   ....[0]....
.L_113:
        /*004c*/ 	.word	0x00000070


	//   ....[1]....
        /*0050*/ 	.word	0x00000230


	//----- nvinfo : EIATTR_CBANK_PARAM_SIZE
	.align		4
.L_114:
        /*0054*/ 	.byte	0x03, 0x19
        /*0056*/ 	.short	0x0014


	//----- nvinfo : EIATTR_PARAM_CBANK
	.align		4
        /*0058*/ 	.byte	0x04, 0x0a
        /*005a*/ 	.short	(.L_116 - .L_115)
	.align		4
.L_115:
        /*005c*/ 	.word	index@(.nv.constant0._Z17sigmoidiff_threadPKfPfi)
        /*0060*/ 	.short	0x0380
        /*0062*/ 	.short	0x0014


	//----- nvinfo : EIATTR_SW_WAR
	.align		4
.L_116:
        /*0064*/ 	.byte	0x04, 0x36
        /*0066*/ 	.short	(.L_118 - .L_117)
.L_117:
        /*0068*/ 	.word	0x00000008
.L_118:


//--------------------- .nv.info._Z14sigmoid_threadPKfPfi --------------------------
	.section	.nv.info._Z14sigmoid_threadPKfPfi,"",@"SHT_CUDA_INFO"
	.sectionflags	@""
	.align	4


	//----- nvinfo : EIATTR_CUDA_API_VERSION
	.align		4
        /*0000*/ 	.byte	0x04, 0x37
        /*0002*/ 	.short	(.L_120 - .L_119)
.L_119:
        /*0004*/ 	.word	0x00000082


	//----- nvinfo : EIATTR_KPARAM_INFO
	.align		4
.L_120:
        /*0008*/ 	.byte	0x04, 0x17
        /*000a*/ 	.short	(.L_122 - .L_121)
.L_121:
        /*000c*/ 	.word	0x00000000
        /*0010*/ 	.short	0x0002
        /*0012*/ 	.short	0x0010
        /*0014*/ 	.byte	0x00, 0xf0, 0x11, 0x00


	//----- nvinfo : EIATTR_KPARAM_INFO
	.align		4
.L_122:
        /*0018*/ 	.byte	0x04, 0x17
        /*001a*/ 	.short	(.L_124 - .L_123)
.L_123:
        /*001c*/ 	.word	0x00000000
        /*0020*/ 	.short	0x0001
        /*0022*/ 	.short	0x0008
        /*0024*/ 	.byte	0x00, 0xf5, 0x21, 0x00


	//----- nvinfo : EIATTR_KPARAM_INFO
	.align		4
.L_124:
        /*0028*/ 	.byte	0x04, 0x17
        /*002a*/ 	.short	(.L_126 - .L_125)
.L_125:
        /*002c*/ 	.word	0x00000000
        /*0030*/ 	.short	0x0000
        /*0032*/ 	.short	0x0000
        /*0034*/ 	.byte	0x00, 0xf5, 0x21, 0x00


	//----- nvinfo : EIATTR_SPARSE_MMA_MASK
	.align		4
.L_126:
        /*0038*/ 	.byte	0x03, 0x50
        /*003a*/ 	.short	0x0000


	//----- nvinfo : EIATTR_MAXREG_COUNT
	.align		4
        /*003c*/ 	.byte	0x03, 0x1b
        /*003e*/ 	.short	0x00ff


	//----- nvinfo : EIATTR_MERCURY_ISA_VERSION
	.align		4
        /*0040*/ 	.byte	0x03, 0x5f
        /*0042*/ 	.short	0x0101


	//----- nvinfo : EIATTR_VRC_CTA_INIT_COUNT
	.align		4
        /*0044*/ 	.byte	0x02, 0x4a
	.zero		1
	.zero		1


	//----- nvinfo : EIATTR_EXIT_INSTR_OFFSETS
	.align		4
        /*0048*/ 	.byte	0x04, 0x1c
        /*004a*/ 	.short	(.L_128 - .L_127)


	//   ....[0]....
.L_127:
        /*004c*/ 	.word	0x00000070


	//   ....[1]....
        /*0050*/ 	.word	0x00000230


	//----- nvinfo : EIATTR_CBANK_PARAM_SIZE
	.align		4
.L_128:
        /*0054*/ 	.byte	0x03, 0x19
        /*0056*/ 	.short	0x0014


	//----- nvinfo : EIATTR_PARAM_CBANK
	.align		4
        /*0058*/ 	.byte	0x04, 0x0a
        /*005a*/ 	.short	(.L_130 - .L_129)
	.align		4
.L_129:
        /*005c*/ 	.word	index@(.nv.constant0._Z14sigmoid_threadPKfPfi)
        /*0060*/ 	.short	0x0380
        /*0062*/ 	.short	0x0014


	//----- nvinfo : EIATTR_SW_WAR
	.align		4
.L_130:
        /*0064*/ 	.byte	0x04, 0x36
        /*0066*/ 	.short	(.L_132 - .L_131)
.L_131:
        /*0068*/ 	.word	0x00000008
.L_132:


//--------------------- .nv.info._Z15relumask_threadPKfPfi --------------------------
	.section	.nv.info._Z15relumask_threadPKfPfi,"",@"SHT_CUDA_INFO"
	.sectionflags	@""
	.align	4


	//----- nvinfo : EIATTR_CUDA_API_VERSION
	.align		4
        /*0000*/ 	.byte	0x04, 0x37
        /*0002*/ 	.short	(.L_134 - .L_133)
.L_133:
        /*0004*/ 	.word	0x00000082


	//----- nvinfo : EIATTR_KPARAM_INFO
	.align		4
.L_134:
        /*0008*/ 	.byte	0x04, 0x17
        /*000a*/ 	.short	(.L_136 - .L_135)
.L_135:
        /*000c*/ 	.word	0x00000000
        /*0010*/ 	.short	0x0002
        /*0012*/ 	.short	0x0010
        /*0014*/ 	.byte	0x00, 0xf0, 0x11, 0x00


	//----- nvinfo : EIATTR_KPARAM_INFO
	.align		4
.L_136:
        /*0018*/ 	.byte	0x04, 0x17
        /*001a*/ 	.short	(.L_138 - .L_137)
.L_137:
        /*001c*/ 	.word	0x00000000
        /*0020*/ 	.short	0x0001
        /*0022*/ 	.short	0x0008
        /*0024*/ 	.byte	0x00, 0xf5, 0x21, 0x00


	//----- nvinfo : EIATTR_KPARAM_INFO
	.align		4
.L_138:
        /*0028*/ 	.byte	0x04, 0x17
        /*002a*/ 	.short	(.L_140 - .L_139)
.L_139:
        /*002c*/ 	.word	0x00000000
        /*0030*/ 	.short	0x0000
        /*0032*/ 	.short	0x0000
        /*0034*/ 	.byte	0x00, 0xf5, 0x21, 0x00


	//----- nvinfo : EIATTR_SPARSE_MMA_MASK
	.align		4
.L_140:
        /*0038*/ 	.byte	0x03, 0x50
        /*003a*/ 	.short	0x0000


	//----- nvinfo : EIATTR_MAXREG_COUNT
	.align		4
        /*003c*/ 	.byte	0x03, 0x1b
        /*003e*/ 	.short	0x00ff


	//----- nvinfo : EIATTR_EXTERNS
	.align		4
        /*0040*/ 	.byte	0x04, 0x0f
        /*0042*/ 	.short	(.L_142 - .L_141)


	//   ....[0]....
	.align		4
.L_141:
        /*0044*/ 	.word	index@(vprintf)


	//----- nvinfo : EIATTR_MERCURY_ISA_VERSION
	.align		4
.L_142:
        /*0048*/ 	.byte	0x03, 0x5f
        /*004a*/ 	.short	0x0101


	//----- nvinfo : EIATTR_VRC_CTA_INIT_COUNT
	.align		4
        /*004c*/ 	.byte	0x02, 0x4a
	.zero		1
	.zero		1


	//----- nvinfo : EIATTR_SYSCALL_OFFSETS
	.align		4
        /*0050*/ 	.byte	0x04, 0x46
        /*0052*/ 	.short	(.L_144 - .L_143)


	//   ....[0]....
.L_143:
        /*0054*/ 	.word	0x000001d0


	//----- nvinfo : EIATTR_EXIT_INSTR_OFFSETS
	.align		4
.L_144:
        /*0058*/ 	.byte	0x04, 0x1c
        /*005a*/ 	.short	(.L_146 - .L_145)


	//   ....[0]....
.L_145:
        /*005c*/ 	.word	0x000000c0


	//   ....[1]....
        /*0060*/ 	.word	0x000001e0


	//----- nvinfo : EIATTR_CRS_STACK_SIZE
	.align		4
.L_146:
        /*0064*/ 	.byte	0x04, 0x1e
        /*0066*/ 	.short	(.L_148 - .L_147)
.L_147:
        /*0068*/ 	.word	0x00000000


	//----- nvinfo : EIATTR_CBANK_PARAM_SIZE
	.align		4
.L_148:
        /*006c*/ 	.byte	0x03, 0x19
        /*006e*/ 	.short	0x0014


	//----- nvinfo : EIATTR_PARAM_CBANK
	.align		4
        /*0070*/ 	.byte	0x04, 0x0a
        /*0072*/ 	.short	(.L_150 - .L_149)
	.align		4
.L_149:
        /*0074*/ 	.word	index@(.nv.constant0._Z15relumask_threadPKfPfi)
        /*0078*/ 	.short	0x0380
        /*007a*/ 	.short	0x0014


	//----- nvinfo : EIATTR_SW_WAR
	.align		4
.L_150:
        /*007c*/ 	.byte	0x04, 0x36
        /*007e*/ 	.short	(.L_152 - .L_151)
.L_151:
        /*0080*/ 	.word	0x00000008
.L_152:


//--------------------- .nv.info._Z10exp_threadPKfPfi --------------------------
	.section	.nv.info._Z10exp_threadPKfPfi,"",@"SHT_CUDA_INFO"
	.sectionflags	@""
	.align	4


	//----- nvinfo : EIATTR_CUDA_API_VERSION
	.align		4
        /*0000*/ 	.byte	0x04, 0x37
        /*0002*/ 	.short	(.L_154 - .L_153)
.L_153:
        /*0004*/ 	.word	0x00000082


	//----- nvinfo : EIATTR_KPARAM_INFO
	.align		4
.L_154:
        /*0008*/ 	.byte	0x04, 0x17
        /*000a*/ 	.short	(.L_156 - .L_155)
.L_155:
        /*000c*/ 	.word	0x00000000
        /*0010*/ 	.short	0x0002
        /*0012*/ 	.short	0x0010
        /*0014*/ 	.byte	0x00, 0xf0, 0x11, 0x00


	//----- nvinfo : EIATTR_KPARAM_INFO
	.align		4
.L_156:
        /*0018*/ 	.byte	0x04, 0x17
        /*001a*/ 	.short	(.L_158 - .L_157)
.L_157:
        /*001c*/ 	.word	0x00000000
        /*0020*/ 	.short	0x0001
        /*0022*/ 	.short	0x0008
        /*0024*/ 	.byte	0x00, 0xf5, 0x21, 0x00


	//----- nvinfo : EIATTR_KPARAM_INFO
	.align		4
.L_158:
        /*0028*/ 	.byte	0x04, 0x17
        /*002a*/ 	.short	(.L_160 - .L_159)
.L_159:
        /*002c*/ 	.word	0x00000000
        /*0030*/ 	.short	0x0000
        /*0032*/ 	.short	0x0000
        /*0034*/ 	.byte	0x00, 0xf5, 0x21, 0x00


	//----- nvinfo : EIATTR_SPARSE_MMA_MASK
	.align		4
.L_160:
        /*0038*/ 	.byte	0x03, 0x50
        /*003a*/ 	.short	0x0000


	//----- nvinfo : EIATTR_MAXREG_COUNT
	.align		4
        /*003c*/ 	.byte	0x03, 0x1b
        /*003e*/ 	.short	0x00ff


	//----- nvinfo : EIATTR_MERCURY_ISA_VERSION
	.align		4
        /*0040*/ 	.byte	0x03, 0x5f
        /*0042*/ 	.short	0x0101


	//----- nvinfo : EIATTR_VRC_CTA_INIT_COUNT
	.align		4
        /*0044*/ 	.byte	0x02, 0x4a
	.zero		1
	.zero		1


	//----- nvinfo : EIATTR_EXIT_INSTR_OFFSETS
	.align		4
        /*0048*/ 	.byte	0x04, 0x1c
        /*004a*/ 	.short	(.L_162 - .L_161)


	//   ....[0]....
.L_161:
        /*004c*/ 	.word	0x00000070


	//   ....[1]....
        /*0050*/ 	.word	0x00000140


	//----- nvinfo : EIATTR_CBANK_PARAM_SIZE
	.align		4
.L_162:
        /*0054*/ 	.byte	0x03, 0x19
        /*0056*/ 	.short	0x0014


	//----- nvinfo : EIATTR_PARAM_CBANK
	.align		4
        /*0058*/ 	.byte	0x04, 0x0a
        /*005a*/ 	.short	(.L_164 - .L_163)
	.align		4
.L_163:
        /*005c*/ 	.word	index@(.nv.constant0._Z10exp_threadPKfPfi)
        /*0060*/ 	.short	0x0380
        /*0062*/ 	.short	0x0014


	//----- nvinfo : EIATTR_SW_WAR
	.align		4
.L_164:
        /*0064*/ 	.byte	0x04, 0x36
        /*0066*/ 	.short	(.L_166 - .L_165)
.L_165:
        /*0068*/ 	.word	0x00000008
.L_166:


//--------------------- .nv.info._Z11relu_threadPKfPfi --------------------------
	.section	.nv.info._Z11relu_threadPKfPfi,"",@"SHT_CUDA_INFO"
	.sectionflags	@""
	.align	4


	//----- nvinfo : EIATTR_CUDA_API_VERSION
	.align		4
        /*0000*/ 	.byte	0x04, 0x37
        /*0002*/ 	.short	(.L_168 - .L_167)
.L_167:
        /*0004*/ 	.word	0x00000082


	//----- nvinfo : EIATTR_KPARAM_INFO
	.align		4
.L_168:
        /*0008*/ 	.byte	0x04, 0x17
        /*000a*/ 	.short	(.L_170 - .L_169)
.L_169:
        /*000c*/ 	.word	0x00000000
        /*0010*/ 	.short	0x0002
        /*0012*/ 	.short	0x0010
        /*0014*/ 	.byte	0x00, 0xf0, 0x11, 0x00


	//----- nvinfo : EIATTR_KPARAM_INFO
	.align		4
.L_170:
        /*0018*/ 	.byte	0x04, 0x17
        /*001a*/ 	.short	(.L_172 - .L_171)
.L_171:
        /*001c*/ 	.word	0x00000000
        /*0020*/ 	.short	0x0001
        /*0022*/ 	.short	0x0008
        /*0024*/ 	.byte	0x00, 0xf5, 0x21, 0x00


	//----- nvinfo : EIATTR_KPARAM_INFO
	.align		4
.L_172:
        /*0028*/ 	.byte	0x04, 0x17
        /*002a*/ 	.short	(.L_174 - .L_173)
.L_173:
        /*002c*/ 	.word	0x00000000
        /*0030*/ 	.short	0x0000
        /*0032*/ 	.short	0x0000
        /*0034*/ 	.byte	0x00, 0xf5, 0x21, 0x00


	//----- nvinfo : EIATTR_SPARSE_MMA_MASK
	.align		4
.L_174:
        /*0038*/ 	.byte	0x03, 0x50
        /*003a*/ 	.short	0x0000


	//----- nvinfo : EIATTR_MAXREG_COUNT
	.align		4
        /*003c*/ 	.byte	0x03, 0x1b
        /*003e*/ 	.short	0x00ff


	//----- nvinfo : EIATTR_MERCURY_ISA_VERSION
	.align		4
        /*0040*/ 	.byte	0x03, 0x5f
        /*0042*/ 	.short	0x0101


	//----- nvinfo : EIATTR_VRC_CTA_INIT_COUNT
	.align		4
        /*0044*/ 	.byte	0x02, 0x4a
	.zero		1
	.zero		1


	//----- nvinfo : EIATTR_EXIT_INSTR_OFFSETS
	.align		4
        /*0048*/ 	.byte	0x04, 0x1c
        /*004a*/ 	.short	(.L_176 - .L_175)


	//   ....[0]....
.L_175:
        /*004c*/ 	.word	0x00000070


	//   ....[1]....
        /*0050*/ 	.word	0x00000100


	//----- nvinfo : EIATTR_CBANK_PARAM_SIZE
	.align		4
.L_176:
        /*0054*/ 	.byte	0x03, 0x19
        /*0056*/ 	.short	0x0014


	//----- nvinfo : EIATTR_PARAM_CBANK
	.align		4
        /*0058*/ 	.byte	0x04, 0x0a
        /*005a*/ 	.short	(.L_178 - .L_177)
	.align		4
.L_177:
        /*005c*/ 	.word	index@(.nv.constant0._Z11relu_threadPKfPfi)
        /*0060*/ 	.short	0x0380
        /*0062*/ 	.short	0x0014


	//----- nvinfo : EIATTR_SW_WAR
	.align		4
.L_178:
        /*0064*/ 	.byte	0x04, 0x36
        /*0066*/ 	.short	(.L_180 - .L_179)
.L_179:
        /*0068*/ 	.word	0x00000008
.L_180:


//--------------------- .nv.info._Z9tile_gemmPfS_S_iii --------------------------
	.section	.nv.info._Z9tile_gemmPfS_S_iii,"",@"SHT_CUDA_INFO"
	.sectionflags	@""
	.align	4


	//----- nvinfo : EIATTR_CUDA_API_VERSION
	.align		4
        /*0000*/ 	.byte	0x04, 0x37
        /*0002*/ 	.short	(.L_182 - .L_181)
.L_181:
        /*0004*/ 	.word	0x00000082


	//----- nvinfo : EIATTR_KPARAM_INFO
	.align		4
.L_182:
        /*0008*/ 	.byte	0x04, 0x17
        /*000a*/ 	.short	(.L_184 - .L_183)
.L_183:
        /*000c*/ 	.word	0x00000000
        /*0010*/ 	.short	0x0005
        /*0012*/ 	.short	0x0020
        /*0014*/ 	.byte	0x00, 0xf0, 0x11, 0x00


	//----- nvinfo : EIATTR_KPARAM_INFO
	.align		4
.L_184:
        /*0018*/ 	.byte	0x04, 0x17
        /*001a*/ 	.short	(.L_186 - .L_185)
.L_185:
        /*001c*/ 	.word	0x00000000
        /*0020*/ 	.short	0x0004
        /*0022*/ 	.short	0x001c
        /*0024*/ 	.byte	0x00, 0xf0, 0x11, 0x00


	//----- nvinfo : EIATTR_KPARAM_INFO
	.align		4
.L_186:
        /*0028*/ 	.byte	0x04, 0x17
        /*002a*/ 	.short	(.L_188 - .L_187)
.L_187:
        /*002c*/ 	.word	0x00000000
        /*0030*/ 	.short	0x0003
        /*0032*/ 	.short	0x0018
        /*0034*/ 	.byte	0x00, 0xf0, 0x11, 0x00


	//----- nvinfo : EIATTR_KPARAM_INFO
	.align		4
.L_188:
        /*0038*/ 	.byte	0x04, 0x17
        /*003a*/ 	.short	(.L_190 - .L_189)
.L_189:
        /*003c*/ 	.word	0x00000000
        /*0040*/ 	.short	0x0002
        /*0042*/ 	.short	0x0010
        /*0044*/ 	.byte	0x00, 0xf5, 0x21, 0x00


	//----- nvinfo : EIATTR_KPARAM_INFO
	.align		4
.L_190:
        /*0048*/ 	.byte	0x04, 0x17
        /*004a*/ 	.short	(.L_192 - .L_191)
.L_191:
        /*004c*/ 	.word	0x00000000
        /*0050*/ 	.short	0x0001
        /*0052*/ 	.short	0x0008
        /*0054*/ 	.byte	0x00, 0xf5, 0x21, 0x00


	//----- nvinfo : EIATTR_KPARAM_INFO
	.align		4
.L_192:
        /*0058*/ 	.byte	0x04, 0x17
        /*005a*/ 	.short	(.L_194 - .L_193)
.L_193:
        /*005c*/ 	.word	0x00000000
        /*0060*/ 	.short	0x0000
        /*0062*/ 	.short	0x0000
        /*0064*/ 	.byte	0x00, 0xf5, 0x21, 0x00


	//----- nvinfo : EIATTR_SPARSE_MMA_MASK
	.align		4
.L_194:
        /*0068*/ 	.byte	0x03, 0x50
        /*006a*/ 	.short	0x0000


	//----- nvinfo : EIATTR_MAXREG_COUNT
	.align		4
        /*006c*/ 	.byte	0x03, 0x1b
        /*006e*/ 	.short	0x00ff


	//----- nvinfo : EIATTR_NUM_BARRIERS
	.align		4
        /*0070*/ 	.byte	0x02, 0x4c
        /*0072*/ 	.byte	0x01
	.zero		1


	//----- nvinfo : EIATTR_MERCURY_ISA_VERSION
	.align		4
        /*0074*/ 	.byte	0x03, 0x5f
        /*0076*/ 	.short	0x0101


	//----- nvinfo : EIATTR_VRC_CTA_INIT_COUNT
	.align		4
        /*0078*/ 	.byte	0x02, 0x4a
	.zero		1
	.zero		1


	//----- nvinfo : EIATTR_EXIT_INSTR_OFFSETS
	.align		4
        /*007c*/ 	.byte	0x04, 0x1c
        /*007e*/ 	.short	(.L_196 - .L_195)


	//   ....[0]....
.L_195:
        /*0080*/ 	.word	0x00000e30


	//   ....[1]....
        /*0084*/ 	.word	0x00000ea0


	//----- nvinfo : EIATTR_CBANK_PARAM_SIZE
	.align		4
.L_196:
        /*0088*/ 	.byte	0x03, 0x19
        /*008a*/ 	.short	0x0024


	//----- nvinfo : EIATTR_PARAM_CBANK
	.align		4
        /*008c*/ 	.byte	0x04, 0x0a
        /*008e*/ 	.short	(.L_198 - .L_197)
	.align		4
.L_197:
        /*0090*/ 	.word	index@(.nv.constant0._Z9tile_gemmPfS_S_iii)
        /*0094*/ 	.short	0x0380
        /*0096*/ 	.short	0x0024


	//----- nvinfo : EIATTR_SW_WAR
	.align		4
.L_198:
        /*0098*/ 	.byte	0x04, 0x36
        /*009a*/ 	.short	(.L_200 - .L_199)
.L_199:
        /*009c*/ 	.word	0x00000008
.L_200:


//--------------------- .nv.info._Z11muling_cudaPKfS0_Pfi --------------------------
	.section	.nv.info._Z11muling_cudaPKfS0_Pfi,"",@"SHT_CUDA_INFO"
	.sectionflags	@""
	.align	4


	//----- nvinfo : EIATTR_CUDA_API_VERSION
	.align		4
        /*0000*/ 	.byte	0x04, 0x37
        /*0002*/ 	.short	(.L_202 - .L_201)
.L_201:
        /*0004*/ 	.word	0x00000082


	//----- nvinfo : EIATTR_KPARAM_INFO
	.align		4
.L_202:
        /*0008*/ 	.byte	0x04, 0x17
        /*000a*/ 	.short	(.L_204 - .L_203)
.L_203:
        /*000c*/ 	.word	0x00000000
        /*0010*/ 	.short	0x0003
        /*0012*/ 	.short	0x0018
        /*0014*/ 	.byte	0x00, 0xf0, 0x11, 0x00


	//----- nvinfo : EIATTR_KPARAM_INFO
	.align		4
.L_204:
        /*0018*/ 	.byte	0x04, 0x17
        /*001a*/ 	.short	(.L_206 - .L_205)
.L_205:
        /*001c*/ 	.word	0x00000000
        /*0020*/ 	.short	0x0002
        /*0022*/ 	.short	0x0010
        /*0024*/ 	.byte	0x00, 0xf5, 0x21, 0x00


	//----- nvinfo : EIATTR_KPARAM_INFO
	.align		4
.L_206:
        /*0028*/ 	.byte	0x04, 0x17
        /*002a*/ 	.short	(.L_208 - .L_207)
.L_207:
        /*002c*/ 	.word	0x00000000
        /*0030*/ 	.short	0x0001
        /*0032*/ 	.short	0x0008
        /*0034*/ 	.byte	0x00, 0xf5, 0x21, 0x00


	//----- nvinfo : EIATTR_KPARAM_INFO
	.align		4
.L_208:
        /*0038*/ 	.byte	0x04, 0x17
        /*003a*/ 	.short	(.L_210 - .L_209)
.L_209:
        /*003c*/ 	.word	0x00000000
        /*0040*/ 	.short	0x0000
        /*0042*/ 	.short	0x0000
        /*0044*/ 	.byte	0x00, 0xf5, 0x21, 0x00


	//----- nvinfo : EIATTR_SPARSE_MMA_MASK
	.align		4
.L_210:
        /*0048*/ 	.byte	0x03, 0x50
        /*004a*/ 	.short	0x0000


	//----- nvinfo : EIATTR_MAXREG_COUNT
	.align		4
        /*004c*/ 	.byte	0x03, 0x1b
        /*004e*/ 	.short	0x00ff


	//----- nvinfo : EIATTR_MERCURY_ISA_VERSION
	.align		4
        /*0050*/ 	.byte	0x03, 0x5f
        /*0052*/ 	.short	0x0101


	//----- nvinfo : EIATTR_VRC_CTA_INIT_COUNT
	.align		4
        /*0054*/ 	.byte	0x02, 0x4a
	.zero		1
	.zero		1


	//----- nvinfo : EIATTR_EXIT_INSTR_OFFSETS
	.align		4
        /*0058*/ 	.byte	0x04, 0x1c
        /*005a*/ 	.short	(.L_212 - .L_211)


	//   ....[0]....
.L_211:
        /*005c*/ 	.word	0x00000070


	//   ....[1]....
        /*0060*/ 	.word	0x00000130


	//----- nvinfo : EIATTR_CBANK_PARAM_SIZE
	.align		4
.L_212:
        /*0064*/ 	.byte	0x03, 0x19
        /*0066*/ 	.short	0x001c


	//----- nvinfo : EIATTR_PARAM_CBANK
	.align		4
        /*0068*/ 	.byte	0x04, 0x0a
        /*006a*/ 	.short	(.L_214 - .L_213)
	.align		4
.L_213:
        /*006c*/ 	.word	index@(.nv.constant0._Z11muling_cudaPKfS0_Pfi)
        /*0070*/ 	.short	0x0380
        /*0072*/ 	.short	0x001c


	//----- nvinfo : EIATTR_SW_WAR
	.align		4
.L_214:
        /*0074*/ 	.byte	0x04, 0x36
        /*0076*/ 	.short	(.L_216 - .L_215)
.L_215:
        /*0078*/ 	.word	0x00000008
.L_216:


//--------------------- .nv.info._Z12subbing_cudaPKfS0_Pfi --------------------------
	.section	.nv.info._Z12subbing_cudaPKfS0_Pfi,"",@"SHT_CUDA_INFO"
	.sectionflags	@""
	.align	4


	//----- nvinfo : EIATTR_CUDA_API_VERSION
	.align		4
        /*0000*/ 	.byte	0x04, 0x37
        /*0002*/ 	.short	(.L_218 - .L_217)
.L_217:
        /*0004*/ 	.word	0x00000082


	//----- nvinfo : EIATTR_KPARAM_INFO
	.align		4
.L_218:
        /*0008*/ 	.byte	0x04, 0x17
        /*000a*/ 	.short	(.L_220 - .L_219)
.L_219:
        /*000c*/ 	.word	0x00000000
        /*0010*/ 	.short	0x0003
        /*0012*/ 	.short	0x0018
        /*0014*/ 	.byte	0x00, 0xf0, 0x11, 0x00


	//----- nvinfo : EIATTR_KPARAM_INFO
	.align		4
.L_220:
        /*0018*/ 	.byte	0x04, 0x17
        /*001a*/ 	.short	(.L_222 - .L_221)
.L_221:
        /*001c*/ 	.word	0x00000000
        /*0020*/ 	.short	0x0002
        /*0022*/ 	.short	0x0010
        /*0024*/ 	.byte	0x00, 0xf5, 0x21, 0x00


	//----- nvinfo : EIATTR_KPARAM_INFO
	.align		4
.L_222:
        /*0028*/ 	.byte	0x04, 0x17
        /*002a*/ 	.short	(.L_224 - .L_223)
.L_223:
        /*002c*/ 	.word	0x00000000
        /*0030*/ 	.short	0x0001
        /*0032*/ 	.short	0x0008
        /*0034*/ 	.byte	0x00, 0xf5, 0x21, 0x00


	//----- nvinfo : EIATTR_KPARAM_INFO
	.align		4
.L_224:
        /*0038*/ 	.byte	0x04, 0x17
        /*003a*/ 	.short	(.L_226 - .L_225)
.L_225:
        /*003c*/ 	.word	0x00000000
        /*0040*/ 	.short	0x0000
        /*0042*/ 	.short	0x0000
        /*0044*/ 	.byte	0x00, 0xf5, 0x21, 0x00


	//----- nvinfo : EIATTR_SPARSE_MMA_MASK
	.align		4
.L_226:
        /*0048*/ 	.byte	0x03, 0x50
        /*004a*/ 	.short	0x0000


	//----- nvinfo : EIATTR_MAXREG_COUNT
	.align		4
        /*004c*/ 	.byte	0x03, 0x1b
        /*004e*/ 	.short	0x00ff


	//----- nvinfo : EIATTR_MERCURY_ISA_VERSION
	.align		4
        /*0050*/ 	.byte	0x03, 0x5f
        /*0052*/ 	.short	0x0101


	//----- nvinfo : EIATTR_VRC_CTA_INIT_COUNT
	.align		4
        /*0054*/ 	.byte	0x02, 0x4a
	.zero		1
	.zero		1


	//----- nvinfo : EIATTR_EXIT_INSTR_OFFSETS
	.align		4
        /*0058*/ 	.byte	0x04, 0x1c
        /*005a*/ 	.short	(.L_228 - .L_227)


	//   ....[0]....
.L_227:
        /*005c*/ 	.word	0x00000070


	//   ....[1]....
        /*0060*/ 	.word	0x00000130


	//----- nvinfo : EIATTR_CBANK_PARAM_SIZE
	.align		4
.L_228:
        /*0064*/ 	.byte	0x03, 0x19
        /*0066*/ 	.short	0x001c


	//----- nvinfo : EIATTR_PARAM_CBANK
	.align		4
        /*0068*/ 	.byte	0x04, 0x0a
        /*006a*/ 	.short	(.L_230 - .L_229)
	.align		4
.L_229:
        /*006c*/ 	.word	index@(.nv.constant0._Z12subbing_cudaPKfS0_Pfi)
        /*0070*/ 	.short	0x0380
        /*0072*/ 	.short	0x001c


	//----- nvinfo : EIATTR_SW_WAR
	.align		4
.L_230:
        /*0074*/ 	.byte	0x04, 0x36
        /*0076*/ 	.short	(.L_232 - .L_231)
.L_231:
        /*0078*/ 	.word	0x00000008
.L_232:


//--------------------- .nv.info._Z11adding_cudaPKfS0_Pfi --------------------------
	.section	.nv.info._Z11adding_cudaPKfS0_Pfi,"",@"SHT_CUDA_INFO"
	.sectionflags	@""
	.align	4


	//----- nvinfo : EIATTR_CUDA_API_VERSION
	.align		4
        /*0000*/ 	.byte	0x04, 0x37
        /*0002*/ 	.short	(.L_234 - .L_233)
.L_233:
        /*0004*/ 	.word	0x00000082


	//----- nvinfo : EIATTR_KPARAM_INFO
	.align		4
.L_234:
        /*0008*/ 	.byte	0x04, 0x17
        /*000a*/ 	.short	(.L_236 - .L_235)
.L_235:
        /*000c*/ 	.word	0x00000000
        /*0010*/ 	.short	0x0003
        /*0012*/ 	.short	0x0018
        /*0014*/ 	.byte	0x00, 0xf0, 0x11, 0x00


	//----- nvinfo : EIATTR_KPARAM_INFO
	.align		4
.L_236:
        /*0018*/ 	.byte	0x04, 0x17
        /*001a*/ 	.short	(.L_238 - .L_237)
.L_237:
        /*001c*/ 	.word	0x00000000
        /*0020*/ 	.short	0x0002
        /*0022*/ 	.short	0x0010
        /*0024*/ 	.byte	0x00, 0xf5, 0x21, 0x00


	//----- nvinfo : EIATTR_KPARAM_INFO
	.align		4
.L_238:
        /*0028*/ 	.byte	0x04, 0x17
        /*002a*/ 	.short	(.L_240 - .L_239)
.L_239:
        /*002c*/ 	.word	0x00000000
        /*0030*/ 	.short	0x0001
        /*0032*/ 	.short	0x0008
        /*0034*/ 	.byte	0x00, 0xf5, 0x21, 0x00


	//----- nvinfo : EIATTR_KPARAM_INFO
	.align		4
.L_240:
        /*0038*/ 	.byte	0x04, 0x17
        /*003a*/ 	.short	(.L_242 - .L_241)
.L_241:
        /*003c*/ 	.word	0x00000000
        /*0040*/ 	.short	0x0000
        /*0042*/ 	.short	0x0000
        /*0044*/ 	.byte	0x00, 0xf5, 0x21, 0x00


	//----- nvinfo : EIATTR_SPARSE_MMA_MASK
	.align		4
.L_242:
        /*0048*/ 	.byte	0x03, 0x50
        /*004a*/ 	.short	0x0000


	//----- nvinfo : EIATTR_MAXREG_COUNT
	.align		4
        /*004c*/ 	.byte	0x03, 0x1b
        /*004e*/ 	.short	0x00ff


	//----- nvinfo : EIATTR_MERCURY_ISA_VERSION
	.align		4
        /*0050*/ 	.byte	0x03, 0x5f
        /*0052*/ 	.short	0x0101


	//----- nvinfo : EIATTR_VRC_CTA_INIT_COUNT
	.align		4
        /*0054*/ 	.byte	0x02, 0x4a
	.zero		1
	.zero		1


	//----- nvinfo : EIATTR_EXIT_INSTR_OFFSETS
	.align		4
        /*0058*/ 	.byte	0x04, 0x1c
        /*005a*/ 	.short	(.L_244 - .L_243)


	//   ....[0]....
.L_243:
        /*005c*/ 	.word	0x00000070


	//   ....[1]....
        /*0060*/ 	.word	0x00000130


	//----- nvinfo : EIATTR_CBANK_PARAM_SIZE
	.align		4
.L_244:
        /*0064*/ 	.byte	0x03, 0x19
        /*0066*/ 	.short	0x001c


	//----- nvinfo : EIATTR_PARAM_CBANK
	.align		4
        /*0068*/ 	.byte	0x04, 0x0a
        /*006a*/ 	.short	(.L_246 - .L_245)
	.align		4
.L_245:
        /*006c*/ 	.word	index@(.nv.constant0._Z11adding_cudaPKfS0_Pfi)
        /*0070*/ 	.short	0x0380
        /*0072*/ 	.short	0x001c


	//----- nvinfo : EIATTR_SW_WAR
	.align		4
.L_246:
        /*0074*/ 	.byte	0x04, 0x36
        /*0076*/ 	.short	(.L_248 - .L_247)
.L_247:
        /*0078*/ 	.word	0x00000008
.L_248:


//--------------------- .nv.info._Z20tile_matrix_multiplyPfS_S_iii --------------------------
	.section	.nv.info._Z20tile_matrix_multiplyPfS_S_iii,"",@"SHT_CUDA_INFO"
	.sectionflags	@""
	.align	4


	//----- nvinfo : EIATTR_CUDA_API_VERSION
	.align		4
        /*0000*/ 	.byte	0x04, 0x37
        /*0002*/ 	.short	(.L_250 - .L_249)
.L_249:
        /*0004*/ 	.word	0x00000082


	//----- nvinfo : EIATTR_KPARAM_INFO
	.align		4
.L_250:
        /*0008*/ 	.byte	0x04, 0x17
        /*000a*/ 	.short	(.L_252 - .L_251)
.L_251:
        /*000c*/ 	.word	0x00000000
        /*0010*/ 	.short	0x0005
        /*0012*/ 	.short	0x0020
        /*0014*/ 	.byte	0x00, 0xf0, 0x11, 0x00


	//----- nvinfo : EIATTR_KPARAM_INFO
	.align		4
.L_252:
        /*0018*/ 	.byte	0x04, 0x17
        /*001a*/ 	.short	(.L_254 - .L_253)
.L_253:
        /*001c*/ 	.word	0x00000000
        /*0020*/ 	.short	0x0004
        /*0022*/ 	.short	0x001c
        /*0024*/ 	.byte	0x00, 0xf0, 0x11, 0x00


	//----- nvinfo : EIATTR_KPARAM_INFO
	.align		4
.L_254:
        /*0028*/ 	.byte	0x04, 0x17
        /*002a*/ 	.short	(.L_256 - .L_255)
.L_255:
        /*002c*/ 	.word	0x00000000
        /*0030*/ 	.short	0x0003
        /*0032*/ 	.short	0x0018
        /*0034*/ 	.byte	0x00, 0xf0, 0x11, 0x00


	//----- nvinfo : EIATTR_KPARAM_INFO
	.align		4
.L_256:
        /*0038*/ 	.byte	0x04, 0x17
        /*003a*/ 	.short	(.L_258 - .L_257)
.L_257:
        /*003c*/ 	.word	0x00000000
        /*0040*/ 	.short	0x0002
        /*0042*/ 	.short	0x0010
        /*0044*/ 	.byte	0x00, 0xf5, 0x21, 0x00


	//----- nvinfo : EIATTR_KPARAM_INFO
	.align		4
.L_258:
        /*0048*/ 	.byte	0x04, 0x17
        /*004a*/ 	.short	(.L_260 - .L_259)
.L_259:
        /*004c*/ 	.word	0x00000000
        /*0050*/ 	.short	0x0001
        /*0052*/ 	.short	0x0008
        /*0054*/ 	.byte	0x00, 0xf5, 0x21, 0x00


	//----- nvinfo : EIATTR_KPARAM_INFO
	.align		4
.L_260:
        /*0058*/ 	.byte	0x04, 0x17
        /*005a*/ 	.short	(.L_262 - .L_261)
.L_261:
        /*005c*/ 	.word	0x00000000
        /*0060*/ 	.short	0x0000
        /*0062*/ 	.short	0x0000
        /*0064*/ 	.byte	0x00, 0xf5, 0x21, 0x00


	//----- nvinfo : EIATTR_SPARSE_MMA_MASK
	.align		4
.L_262:
        /*0068*/ 	.byte	0x03, 0x50
        /*006a*/ 	.short	0x0000


	//----- nvinfo : EIATTR_MAXREG_COUNT
	.align		4
        /*006c*/ 	.byte	0x03, 0x1b
        /*006e*/ 	.short	0x00ff


	//----- nvinfo : EIATTR_NUM_BARRIERS
	.align		4
        /*0070*/ 	.byte	0x02, 0x4c
        /*0072*/ 	.byte	0x01
	.zero		1


	//----- nvinfo : EIATTR_MERCURY_ISA_VERSION
	.align		4
        /*0074*/ 	.byte	0x03, 0x5f
        /*0076*/ 	.short	0x0101


	//----- nvinfo : EIATTR_VRC_CTA_INIT_COUNT
	.align		4
        /*0078*/ 	.byte	0x02, 0x4a
	.zero		1
	.zero		1


	//----- nvinfo : EIATTR_EXIT_INSTR_OFFSETS
	.align		4
        /*007c*/ 	.byte	0x04, 0x1c
        /*007e*/ 	.short	(.L_264 - .L_263)


	//   ....[0]....
.L_263:
        /*0080*/ 	.word	0x00000d80


	//   ....[1]....
        /*0084*/ 	.word	0x00000dd0


	//----- nvinfo : EIATTR_CBANK_PARAM_SIZE
	.align		4
.L_264:
        /*0088*/ 	.byte	0x03, 0x19
        /*008a*/ 	.short	0x0024


	//----- nvinfo : EIATTR_PARAM_CBANK
	.align		4
        /*008c*/ 	.byte	0x04, 0x0a
        /*008e*/ 	.short	(.L_266 - .L_265)
	.align		4
.L_265:
        /*0090*/ 	.word	index@(.nv.constant0._Z20tile_matrix_multiplyPfS_S_iii)
        /*0094*/ 	.short	0x0380
        /*0096*/ 	.short	0x0024


	//----- nvinfo : EIATTR_SW_WAR
	.align		4
.L_266:
        /*0098*/ 	.byte	0x04, 0x36
        /*009a*/ 	.short	(.L_268 - .L_267)
.L_267:
        /*009c*/ 	.word	0x00000008
.L_268:


//--------------------- .nv.callgraph             --------------------------
	.section	.nv.callgraph,"",@"SHT_CUDA_CALLGRAPH"
	.align	4
	.sectionentsize	8
	.align		4
        /*0000*/ 	.word	0x00000000
	.align		4
        /*0004*/ 	.word	0xffffffff
	.align		4
        /*0008*/ 	.word	index@(_Z15relumask_threadPKfPfi)
	.align		4
        /*000c*/ 	.word	index@(vprintf)
	.align		4
        /*0010*/ 	.word	0x00000000
	.align		4
        /*0014*/ 	.word	0xfffffffe
	.align		4
        /*0018*/ 	.word	0x00000000
	.align		4
        /*001c*/ 	.word	0xfffffffd
	.align		4
        /*0020*/ 	.word	0x00000000
	.align		4
        /*0024*/ 	.word	0xfffffffc


//--------------------- .nv.constant4             --------------------------
	.section	.nv.constant4,"a",@progbits
	.align	8
	.align		8
.nv.constant4:
        /*0000*/ 	.dword	$str
	.align		8
        /*0008*/ 	.dword	vprintf


//--------------------- .text._Z20flash_forward_kernelPKfS0_S0_PfiiiiiiS1_S1_f --------------------------
	.section	.text._Z20flash_forward_kernelPKfS0_S0_PfiiiiiiS1_S1_f,"ax",@progbits
	.align	128
        .global         _Z20flash_forward_kernelPKfS0_S0_PfiiiiiiS1_S1_f
        .type           _Z20flash_forward_kernelPKfS0_S0_PfiiiiiiS1_S1_f,@function
        .size           _Z20flash_forward_kernelPKfS0_S0_PfiiiiiiS1_S1_f,(.L_x_64 - _Z20flash_forward_kernelPKfS0_S0_PfiiiiiiS1_S1_f)
        .other          _Z20flash_forward_kernelPKfS0_S0_PfiiiiiiS1_S1_f,@"STO_CUDA_ENTRY STV_DEFAULT"
_Z20flash_forward_kernelPKfS0_S0_PfiiiiiiS1_S1_f:
.text._Z20flash_forward_kernelPKfS0_S0_PfiiiiiiS1_S1_f:
[----:B------:R-:W-:Y:S08]  /*0000*/  LDC R1, c[0x0][0x37c] ;  /* 0x0000df00ff017b82 */ /* 0x000ff00000000800 */
[----:B------:R-:W0:Y:S02]  /*0010*/  LDC R0, c[0x0][0x3a8] ;  /* 0x0000ea00ff007b82 */ /* 0x000e240000000800 */
[----:B0-----:R-:W-:-:S13]  /*0020*/  ISETP.GE.AND P0, PT, R0, 0x1, PT ;  /* 0x000000010000780c */ /* 0x001fda0003f06270 */
[----:B------:R-:W-:Y:S05]  /*0030*/  @!P0 EXIT ;  /* 0x000000000000894d */ /* 0x000fea0003800000 */
[----:B------:R-:W0:Y:S01]  /*0040*/  S2R R11, SR_TID.X ;  /* 0x00000000000b7919 */ /* 0x000e220000002100 */
[----:B------:R-:W1:Y:S01]  /*0050*/  S2UR UR7, SR_CgaCtaId ;  /* 0x00000000000779c3 */ /* 0x000e620000008800 */
[----:B------:R-:W2:Y:S01]  /*0060*/  LDCU UR10, c[0x0][0x3b0] ;  /* 0x00007600ff0a77ac */ /* 0x000ea20008000800 */
[----:B------:R-:W3:Y:S01]  /*0070*/  S2R R8, SR_CTAID.Z ;  /* 0x0000000000087919 */ /* 0x000ee20000002700 */
[----:B------:R-:W4:Y:S05]  /*0080*/  LDCU UR9, c[0x0][0x3a0] ;  /* 0x00007400ff0977ac */ /* 0x000f2a0008000800 */
[----:B------:R-:W4:Y:S01]  /*0090*/  S2UR UR4, SR_CTAID.Y ;  /* 0x00000000000479c3 */ /* 0x000f220000002600 */
[----:B------:R-:W5:Y:S01]  /*00a0*/  LDCU UR5, c[0x0][0x374] ;  /* 0x00006e80ff0577ac */ /* 0x000f620008000800 */
[----:B------:R-:W5:Y:S06]  /*00b0*/  LDCU UR20, c[0x0][0x3a4] ;  /* 0x00007480ff1477ac */ /* 0x000f6c0008000800 */
[----:B------:R-:W3:Y:S01]  /*00c0*/  S2UR UR8, SR_CTAID.X ;  /* 0x00000000000879c3 */ /* 0x000ee20000002500 */
[----:B------:R-:W-:Y:S01]  /*00d0*/  UMOV UR6, 0x400 ;  /* 0x0000040000067882 */ /* 0x000fe20000000000 */
[----:B------:R-:W3:Y:S01]  /*00e0*/  LDCU.64 UR12, c[0x0][0x358] ;  /* 0x00006b00ff0c77ac */ /* 0x000ee20008000a00 */
[----:B--2---:R-:W-:Y:S01]  /*00f0*/  MOV R0, UR10 ;  /* 0x0000000a00007c02 */ /* 0x004fe20008000f00 */
[----:B------:R-:W-:-:S04]  /*0100*/  ULOP3.LUT UR15, UR10, 0x7, URZ, 0xc0, !UPT ;  /* 0x000000070a0f7892 */ /* 0x000fc8000f8ec0ff */
[----:B------:R-:W2:Y:S01]  /*0110*/  S2UR UR14, SR_CTAID.Z ;  /* 0x00000000000e79c3 */ /* 0x000ea20000002700 */
[----:B-1----:R-:W-:Y:S02]  /*0120*/  ULEA UR6, UR7, UR6, 0x18 ;  /* 0x0000000607067291 */ /* 0x002fe4000f8ec0ff */
[----:B------:R-:W-:Y:S02]  /*0130*/  ULOP3.LUT UR19, UR10, 0x3, URZ, 0xc0, !UPT ;  /* 0x000000030a137892 */ /* 0x000fe4000f8ec0ff */
[----:B------:R-:W-:Y:S01]  /*0140*/  ULOP3.LUT UR7, UR10, 0x7ffffff8, URZ, 0xc0, !UPT ;  /* 0x7ffffff80a077892 */ /* 0x000fe2000f8ec0ff */
[----:B0-----:R-:W-:Y:S02]  /*0150*/  LEA R0, R0, R11, 0x1 ;  /* 0x0000000b00007211 */ /* 0x001fe400078e08ff */
[----:B------:R-:W2:Y:S01]  /*0160*/  LDC R3, c[0x0][0x3b4] ;  /* 0x0000ed00ff037b82 */ /* 0x000ea20000000800 */
[----:B----4-:R-:W-:Y:S01]  /*0170*/  UIMAD UR4, UR4, UR9, URZ ;  /* 0x00000009040472a4 */ /* 0x010fe2000f8e02ff */
[----:B------:R-:W-:Y:S01]  /*0180*/  MOV R9, UR6 ;  /* 0x0000000600097c02 */ /* 0x000fe20008000f00 */
[----:B-----5:R-:W-:Y:S01]  /*0190*/  UIMAD UR11, UR10, UR20, URZ ;  /* 0x000000140a0b72a4 */ /* 0x020fe2000f8e02ff */
[----:B------:R-:W-:Y:S01]  /*01a0*/  SHF.L.U32 R0, R0, 0x2, RZ ;  /* 0x0000000200007819 */ /* 0x000fe200000006ff */
[----:B------:R-:W-:Y:S01]  /*01b0*/  IMAD R10, R11, UR20, RZ ;  /* 0x000000140b0a7c24 */ /* 0x000fe2000f8e02ff */
[----:B------:R-:W-:-:S02]  /*01c0*/  UIADD3 UR18, UPT, UPT, UR20, -0x1, URZ ;  /* 0xffffffff14127890 */ /* 0x000fc4000fffe0ff */
[----:B------:R-:W0:Y:S01]  /*01d0*/  LDC.64 R6, c[0x0][0x3c0] ;  /* 0x0000f000ff067b82 */ /* 0x000e220000000a00 */
[----:B---3--:R-:W-:Y:S01]  /*01e0*/  UIMAD UR5, UR5, UR8, URZ ;  /* 0x00000008050572a4 */ /* 0x008fe2000f8e02ff */
[----:B------:R-:W-:Y:S01]  /*01f0*/  IMAD R2, R0, UR20, R9 ;  /* 0x0000001400027c24 */ /* 0x000fe2000f8e0209 */
[----:B------:R-:W-:Y:S01]  /*0200*/  MOV R9, UR20 ;  /* 0x0000001400097c02 */ /* 0x000fe20008000f00 */
[----:B------:R-:W-:Y:S02]  /*0210*/  ULEA UR8, UR11, UR6, 0x2 ;  /* 0x000000060b087291 */ /* 0x000fe4000f8e10ff */
[----:B------:R-:W-:Y:S02]  /*0220*/  UIMAD UR4, UR5, UR9, UR4 ;  /* 0x00000009050472a4 */ /* 0x000fe4000f8e0204 */
[----:B------:R-:W1:Y:S01]  /*0230*/  LDC.64 R4, c[0x0][0x3b8] ;  /* 0x0000ee00ff047b82 */ /* 0x000e620000000a00 */
[----:B------:R-:W-:Y:S02]  /*0240*/  ULOP3.LUT UR17, UR20, 0x7, URZ, 0xc0, !UPT ;  /* 0x0000000714117892 */ /* 0x000fe4000f8ec0ff */
[----:B------:R-:W-:Y:S01]  /*0250*/  ULOP3.LUT UR16, UR20, 0x3, URZ, 0xc0, !UPT ;  /* 0x0000000314107892 */ /* 0x000fe2000f8ec0ff */
[----:B------:R-:W-:Y:S01]  /*0260*/  IADD3 R0, PT, PT, R11, UR4, RZ ;  /* 0x000000040b007c10 */ /* 0x000fe2000fffe0ff */
[----:B------:R-:W-:Y:S01]  /*0270*/  IMAD R9, R9, UR4, R10 ;  /* 0x0000000409097c24 */ /* 0x000fe2000f8e020a */
[----:B------:R-:W-:-:S02]  /*0280*/  ULOP3.LUT UR9, UR20, 0x7ffffff8, URZ, 0xc0, !UPT ;  /* 0x7ffffff814097892 */ /* 0x000fc4000f8ec0ff */
[----:B------:R-:W-:Y:S01]  /*0290*/  ULEA UR20, UR11, UR8, 0x2 ;  /* 0x000000080b147291 */ /* 0x000fe2000f8e10ff */
[----:B--2---:R-:W-:Y:S01]  /*02a0*/  IMAD R3, R3, UR14, R0 ;  /* 0x0000000e03037c24 */ /* 0x004fe2000f8e0200 */
[----:B------:R-:W-:Y:S01]  /*02b0*/  ULOP3.LUT UR10, UR10, 0x1, URZ, 0xc0, !UPT ;  /* 0x000000010a0a7892 */ /* 0x000fe2000f8ec0ff */
[----:B------:R-:W-:Y:S01]  /*02c0*/  IMAD R8, R8, UR11, R9 ;  /* 0x0000000b08087c24 */ /* 0x000fe2000f8e0209 */
[----:B------:R-:W-:Y:S01]  /*02d0*/  ULEA UR21, UR11, UR20, 0x2 ;  /* 0x000000140b157291 */ /* 0x000fe2000f8e10ff */
[----:B------:R-:W-:Y:S01]  /*02e0*/  UMOV UR4, URZ ;  /* 0x000000ff00047c82 */ /* 0x000fe20008000000 */
[----:B0-----:R-:W-:-:S04]  /*02f0*/  IMAD.WIDE R6, R3, 0x4, R6 ;  /* 0x0000000403067825 */ /* 0x001fc800078e0206 */
[----:B-1----:R-:W-:Y:S01]  /*0300*/  IMAD.WIDE R4, R3, 0x4, R4 ;  /* 0x0000000403047825 */ /* 0x002fe200078e0204 */
[----:B------:R-:W-:-:S07]  /*0310*/  IADD3 R3, PT, PT, R2, 0x10, RZ ;  /* 0x0000001002037810 */ /* 0x000fce0007ffe0ff */
.L_x_41:
[----:B------:R-:W0:Y:S02]  /*0320*/  LDCU UR6, c[0x0][0x3a4] ;  /* 0x00007480ff0677ac */ /* 0x000e240008000800 */
[----:B0-----:R-:W-:-:S09]  /*0330*/  UISETP.GE.AND UP0, UPT, UR6, 0x1, UPT ;  /* 0x000000010600788c */ /* 0x001fd2000bf06270 */
[----:B-1234-:R-:W-:Y:S05]  /*0340*/  BRA.U !UP0, `(.L_x_0) ;  /* 0x00000009081c7547 */ /* 0x01efea000b800000 */
[----:B------:R-:W0:Y:S01]  /*0350*/  LDC R0, c[0x0][0x3a4] ;  /* 0x0000e900ff007b82 */ /* 0x000e220000000800 */
[----:B------:R-:W0:Y:S01]  /*0360*/  LDCU UR5, c[0x0][0x3b0] ;  /* 0x00007600ff0577ac */ /* 0x000e220008000800 */
[----:B------:R-:W-:Y:S01]  /*0370*/  UISETP.GE.U32.AND UP1, UPT, UR18, 0x7, UPT ;  /* 0x000000071200788c */ /* 0x000fe2000bf26070 */
[----:B0-----:R-:W-:Y:S01]  /*0380*/  IMAD R0, R0, UR5, RZ ;  /* 0x0000000500007c24 */ /* 0x001fe2000f8e02ff */
[----:B------:R-:W-:-:S03]  /*0390*/  UMOV UR5, URZ ;  /* 0x000000ff00057c82 */ /* 0x000fc60008000000 */
[----:B------:R-:W-:-:S04]  /*03a0*/  IMAD R16, R0, UR4, R9 ;  /* 0x0000000400107c24 */ /* 0x000fc8000f8e0209 */
[----:B------:R-:W-:Y:S05]  /*03b0*/  BRA.U !UP1, `(.L_x_1) ;  /* 0x0000000109e07547 */ /* 0x000fea000b800000 */
[----:B------:R-:W0:Y:S01]  /*03c0*/  S2R R11, SR_TID.X ;  /* 0x00000000000b7919 */ /* 0x000e220000002100 */
[----:B------:R-:W1:Y:S01]  /*03d0*/  S2UR UR9, SR_CgaCtaId ;  /* 0x00000000000979c3 */ /* 0x000e620000008800 */
[----:B------:R-:W0:Y:S01]  /*03e0*/  LDCU UR11, c[0x0][0x3b0] ;  /* 0x00007600ff0b77ac */ /* 0x000e220008000800 */
[----:B------:R-:W-:Y:S02]  /*03f0*/  UMOV UR5, 0x400 ;  /* 0x0000040000057882 */ /* 0x000fe40000000000 */
[----:B-1----:R-:W-:Y:S02]  /*0400*/  ULEA UR5, UR9, UR5, 0x18 ;  /* 0x0000000509057291 */ /* 0x002fe4000f8ec0ff */
[----:B------:R-:W-:-:S04]  /*0410*/  ULOP3.LUT UR9, UR6, 0x7ffffff8, URZ, 0xc0, !UPT ;  /* 0x7ffffff806097892 */ /* 0x000fc8000f8ec0ff */
[----:B------:R-:W-:Y:S01]  /*0420*/  MOV R17, UR5 ;  /* 0x0000000500117c02 */ /* 0x000fe20008000f00 */
[----:B------:R-:W-:Y:S01]  /*0430*/  UIADD3 UR5, UPT, UPT, -UR9, URZ, URZ ;  /* 0x000000ff09057290 */ /* 0x000fe2000fffe1ff */
[----:B0-----:R-:W-:-:S04]  /*0440*/  IADD3 R2, PT, PT, R11, UR11, RZ ;  /* 0x0000000b0b027c10 */ /* 0x001fc8000fffe0ff */
[----:B------:R-:W-:-:S05]  /*0450*/  SHF.L.U32 R2, R2, 0x2, RZ ;  /* 0x0000000202027819 */ /* 0x000fca00000006ff */
[----:B------:R-:W-:Y:S01]  /*0460*/  IMAD R17, R2, UR6, R17 ;  /* 0x0000000602117c24 */ /* 0x000fe2000f8e0211 */
[----:B------:R-:W-:-:S04]  /*0470*/  MOV R2, R3 ;  /* 0x0000000300027202 */ /* 0x000fc80000000f00 */
[----:B------:R-:W-:-:S07]  /*0480*/  IADD3 R17, PT, PT, R17, 0x10, RZ ;  /* 0x0000001011117810 */ /* 0x000fce0007ffe0ff */
.L_x_2:
[----:B------:R-:W0:Y:S08]  /*0490*/  LDC.64 R14, c[0x0][0x388] ;  /* 0x0000e200ff0e7b82 */ /* 0x000e300000000a00 */
[----:B------:R-:W1:Y:S01]  /*04a0*/  LDC.64 R12, c[0x0][0x390] ;  /* 0x0000e400ff0c7b82 */ /* 0x000e620000000a00 */
[----:B0-----:R-:W-:-:S05]  /*04b0*/  IMAD.WIDE R14, R16, 0x4, R14 ;  /* 0x00000004100e7825 */ /* 0x001fca00078e020e */
[----:B------:R-:W2:Y:S01]  /*04c0*/  LDG.E R21, desc[UR12][R14.64] ;  /* 0x0000000c0e157981 */ /* 0x000ea2000c1e1900 */
[----:B-1----:R-:W-:-:S03]  /*04d0*/  IMAD.WIDE R12, R16, 0x4, R12 ;  /* 0x00000004100c7825 */ /* 0x002fc600078e020c */
[----:B------:R-:W3:Y:S04]  /*04e0*/  LDG.E R25, desc[UR12][R14.64+0x4] ;  /* 0x0000040c0e197981 */ /* 0x000ee8000c1e1900 */
[----:B------:R-:W4:Y:S04]  /*04f0*/  LDG.E R23, desc[UR12][R12.64] ;  /* 0x0000000c0c177981 */ /* 0x000f28000c1e1900 */
[----:B------:R-:W5:Y:S04]  /*0500*/  LDG.E R19, desc[UR12][R12.64+0x4] ;  /* 0x0000040c0c137981 */ /* 0x000f68000c1e1900 */
        /* <DEDUP_REMOVED lines=9> */
[----:B--2---:R0:W-:Y:S04]  /*05a0*/  STS [R17+-0x10], R21 ;  /* 0xfffff01511007388 */ /* 0x0041e80000000800 */
[----:B----4-:R1:W-:Y:S04]  /*05b0*/  STS [R2+-0x10], R23 ;  /* 0xfffff01702007388 */ /* 0x0103e80000000800 */
[----:B---3--:R-:W-:Y:S04]  /*05c0*/  STS [R17+-0xc], R25 ;  /* 0xfffff41911007388 */ /* 0x008fe80000000800 */
[----:B0-----:R-:W2:Y:S04]  /*05d0*/  LDG.E R21, desc[UR12][R12.64+0x10] ;  /* 0x0000100c0c157981 */ /* 0x001ea8000c1e1900 */
[----:B-----5:R0:W-:Y:S04]  /*05e0*/  STS [R2+-0xc], R19 ;  /* 0xfffff41302007388 */ /* 0x0201e80000000800 */
[----:B-1----:R-:W3:Y:S04]  /*05f0*/  LDG.E R23, desc[UR12][R12.64+0x18] ;  /* 0x0000180c0c177981 */ /* 0x002ee8000c1e1900 */
[----:B0-----:R-:W4:Y:S01]  /*0600*/  LDG.E R19, desc[UR12][R12.64+0x14] ;  /* 0x0000140c0c137981 */ /* 0x001f22000c1e1900 */
[----:B------:R-:W-:-:S03]  /*0610*/  UIADD3 UR5, UPT, UPT, UR5, 0x8, URZ ;  /* 0x0000000805057890 */ /* 0x000fc6000fffe0ff */
[----:B------:R-:W-:Y:S01]  /*0620*/  STS [R17+-0x8], R18 ;  /* 0xfffff81211007388 */ /* 0x000fe20000000800 */
[----:B------:R-:W-:-:S03]  /*0630*/  UISETP.NE.AND UP1, UPT, UR5, URZ, UPT ;  /* 0x000000ff0500728c */ /* 0x000fc6000bf25270 */
[----:B------:R-:W-:Y:S04]  /*0640*/  STS [R2+-0x8], R27 ;  /* 0xfffff81b02007388 */ /* 0x000fe80000000800 */
[----:B------:R-:W-:Y:S04]  /*0650*/  STS [R17+-0x4], R26 ;  /* 0xfffffc1a11007388 */ /* 0x000fe80000000800 */
[----:B------:R-:W-:Y:S04]  /*0660*/  STS [R2+-0x4], R29 ;  /* 0xfffffc1d02007388 */ /* 0x000fe80000000800 */
[----:B------:R-:W-:Y:S01]  /*0670*/  STS [R17], R24 ;  /* 0x0000001811007388 */ /* 0x000fe20000000800 */
[----:B------:R-:W-:-:S03]  /*0680*/  IADD3 R16, PT, PT, R16, 0x8, RZ ;  /* 0x0000000810107810 */ /* 0x000fc60007ffe0ff */
[----:B--2---:R-:W-:Y:S04]  /*0690*/  STS [R2], R21 ;  /* 0x0000001502007388 */ /* 0x004fe80000000800 */
[----:B------:R-:W-:Y:S04]  /*06a0*/  STS [R17+0x4], R22 ;  /* 0x0000041611007388 */ /* 0x000fe80000000800 */
[----:B----4-:R-:W-:Y:S04]  /*06b0*/  STS [R2+0x4], R19 ;  /* 0x0000041302007388 */ /* 0x010fe80000000800 */
[----:B------:R-:W-:Y:S04]  /*06c0*/  STS [R17+0x8], R20 ;  /* 0x0000081411007388 */ /* 0x000fe80000000800 */
[----:B---3--:R-:W-:Y:S04]  /*06d0*/  STS [R2+0x8], R23 ;  /* 0x0000081702007388 */ /* 0x008fe80000000800 */
[----:B------:R0:W-:Y:S04]  /*06e0*/  STS [R17+0xc], R28 ;  /* 0x00000c1c11007388 */ /* 0x0001e80000000800 */
[----:B------:R1:W-:Y:S01]  /*06f0*/  STS [R2+0xc], R15 ;  /* 0x00000c0f02007388 */ /* 0x0003e20000000800 */
[----:B0-----:R-:W-:-:S02]  /*0700*/  IADD3 R17, PT, PT, R17, 0x20, RZ ;  /* 0x0000002011117810 */ /* 0x001fc40007ffe0ff */
[----:B-1----:R-:W-:Y:S01]  /*0710*/  IADD3 R2, PT, PT, R2, 0x20, RZ ;  /* 0x0000002002027810 */ /* 0x002fe20007ffe0ff */
[----:B------:R-:W-:Y:S06]  /*0720*/  BRA.U UP1, `(.L_x_2) ;  /* 0xfffffffd01587547 */ /* 0x000fec000b83ffff */
[----:B------:R-:W-:-:S05]  /*0730*/  UMOV UR5, UR9 ;  /* 0x0000000900057c82 */ /* 0x000fca0008000000 */
.L_x_1:
[----:B------:R-:W-:-:S09]  /*0740*/  UISETP.NE.AND UP1, UPT, UR17, URZ, UPT ;  /* 0x000000ff1100728c */ /* 0x000fd2000bf25270 */
[----:B------:R-:W-:Y:S05]  /*0750*/  BRA.U !UP1, `(.L_x_0) ;  /* 0x0000000509187547 */ /* 0x000fea000b800000 */
[----:B------:R-:W-:Y:S02]  /*0760*/  UIADD3 UR11, UPT, UPT, UR17, -0x1, URZ ;  /* 0xffffffff110b7890 */ /* 0x000fe4000fffe0ff */
[----:B------:R-:W-:Y:S02]  /*0770*/  UISETP.NE.AND UP2, UPT, UR16, URZ, UPT ;  /* 0x000000ff1000728c */ /* 0x000fe4000bf45270 */
[----:B------:R-:W-:-:S09]  /*0780*/  UISETP.GE.U32.AND UP1, UPT, UR11, 0x3, UPT ;  /* 0x000000030b00788c */ /* 0x000fd2000bf26070 */
[----:B------:R-:W-:Y:S05]  /*0790*/  BRA.U !UP1, `(.L_x_3) ;  /* 0x0000000109687547 */ /* 0x000fea000b800000 */
[----:B------:R-:W0:Y:S01]  /*07a0*/  LDC.64 R12, c[0x0][0x388] ;  /* 0x0000e200ff0c7b82 */ /* 0x000e220000000a00 */
[----:B------:R-:W-:-:S05]  /*07b0*/  IMAD R17, R0, UR4, R9 ;  /* 0x0000000400117c24 */ /* 0x000fca000f8e0209 */
[----:B------:R-:W-:Y:S02]  /*07c0*/  IADD3 R17, PT, PT, R17, UR5, RZ ;  /* 0x0000000511117c10 */ /* 0x000fe4000fffe0ff */
[----:B------:R-:W1:Y:S03]  /*07d0*/  LDC.64 R14, c[0x0][0x390] ;  /* 0x0000e400ff0e7b82 */ /* 0x000e660000000a00 */
        /* <DEDUP_REMOVED lines=9> */
[----:B------:R-:W5:Y:S01]  /*0870*/  LDG.E R21, desc[UR12][R14.64+0xc] ;  /* 0x00000c0c0e157981 */ /* 0x000f62000c1e1900 */
[----:B------:R-:W-:-:S04]  /*0880*/  IADD3 R16, PT, PT, R10, UR5, RZ ;  /* 0x000000050a107c10 */ /* 0x000fc8000fffe0ff */
[C---:B------:R-:W-:Y:S02]  /*0890*/  LEA R17, R16.reuse, UR8, 0x2 ;  /* 0x0000000810117c11 */ /* 0x040fe4000f8e10ff */
[----:B------:R-:W-:Y:S01]  /*08a0*/  LEA R19, R16, UR20, 0x2 ;  /* 0x0000001410137c11 */ /* 0x000fe2000f8e10ff */
[----:B------:R-:W-:Y:S02]  /*08b0*/  UIADD3 UR5, UPT, UPT, UR5, 0x4, URZ ;  /* 0x0000000405057890 */ /* 0x000fe4000fffe0ff */
[----:B--2---:R0:W-:Y:S04]  /*08c0*/  STS [R17], R2 ;  /* 0x0000000211007388 */ /* 0x0041e80000000800 */
[----:B----4-:R0:W-:Y:S04]  /*08d0*/  STS [R19], R18 ;  /* 0x0000001213007388 */ /* 0x0101e80000000800 */
[----:B---3--:R0:W-:Y:S04]  /*08e0*/  STS [R17+0x4], R20 ;  /* 0x0000041411007388 */ /* 0x0081e80000000800 */
[----:B-----5:R0:W-:Y:S04]  /*08f0*/  STS [R19+0x4], R22 ;  /* 0x0000041613007388 */ /* 0x0201e80000000800 */
[----:B------:R0:W-:Y:S04]  /*0900*/  STS [R17+0x8], R24 ;  /* 0x0000081811007388 */ /* 0x0001e80000000800 */
[----:B------:R0:W-:Y:S04]  /*0910*/  STS [R19+0x8], R26 ;  /* 0x0000081a13007388 */ /* 0x0001e80000000800 */
[----:B------:R0:W-:Y:S04]  /*0920*/  STS [R17+0xc], R28 ;  /* 0x00000c1c11007388 */ /* 0x0001e80000000800 */
[----:B------:R0:W-:Y:S02]  /*0930*/  STS [R19+0xc], R21 ;  /* 0x00000c1513007388 */ /* 0x0001e40000000800 */
.L_x_3:
[----:B------:R-:W-:Y:S05]  /*0940*/  BRA.U !UP2, `(.L_x_0) ;  /* 0x000000010a9c7547 */ /* 0x000fea000b800000 */
[----:B------:R-:W-:Y:S01]  /*0950*/  ULOP3.LUT UR11, UR6, 0x1, URZ, 0xc0, !UPT ;  /* 0x00000001060b7892 */ /* 0x000fe2000f8ec0ff */
[----:B------:R-:W-:Y:S01]  /*0960*/  IMAD R16, R0, UR4, R9 ;  /* 0x0000000400107c24 */ /* 0x000fe2000f8e0209 */
[----:B------:R-:W-:Y:S01]  /*0970*/  UISETP.NE.AND UP1, UPT, UR16, 0x1, UPT ;  /* 0x000000011000788c */ /* 0x000fe2000bf25270 */
[----:B------:R-:W-:Y:S01]  /*0980*/  HFMA2 R13, -RZ, RZ, 0, 2.384185791015625e-07 ;  /* 0x00000004ff0d7431 */ /* 0x000fe200000001ff */
[----:B------:R-:W-:Y:S01]  /*0990*/  UISETP.NE.U32.AND UP2, UPT, UR11, 0x1, UPT ;  /* 0x000000010b00788c */ /* 0x000fe2000bf45070 */
[----:B0-----:R-:W-:Y:S01]  /*09a0*/  HFMA2 R19, -RZ, RZ, 0, 2.384185791015625e-07 ;  /* 0x00000004ff137431 */ /* 0x001fe200000001ff */
[----:B------:R-:W-:Y:S02]  /*09b0*/  MOV R15, 0x4 ;  /* 0x00000004000f7802 */ /* 0x000fe40000000f00 */
[----:B------:R-:W-:Y:S02]  /*09c0*/  PLOP3.LUT P0, PT, PT, PT, UP1, 0x80, 0x8 ;  /* 0x000000000008781c */ /* 0x000fe40003f0f018 */
[----:B------:R-:W-:-:S02]  /*09d0*/  PLOP3.LUT P1, PT, PT, PT, UP2, 0x80, 0x8 ;  /* 0x000000000008781c */ /* 0x000fc40003f2f028 */
[----:B------:R-:W-:Y:S01]  /*09e0*/  MOV R17, 0x4 ;  /* 0x0000000400117802 */ /* 0x000fe20000000f00 */
[----:B------:R-:W0:Y:S01]  /*09f0*/  @UP1 LDCU.64 UR22, c[0x0][0x388] ;  /* 0x00007100ff1617ac */ /* 0x000e220008000a00 */
[----:B------:R-:W1:Y:S01]  /*0a00*/  @UP1 LDCU.64 UR24, c[0x0][0x390] ;  /* 0x00007200ff1817ac */ /* 0x000e620008000a00 */
[----:B------:R-:W2:Y:S06]  /*0a10*/  @!UP2 LDCU.64 UR26, c[0x0][0x388] ;  /* 0x00007100ff1aa7ac */ /* 0x000eac0008000a00 */
[----:B------:R-:W-:Y:S02]  /*0a20*/  @P0 IADD3 R14, PT, PT, R16, UR5, RZ ;  /* 0x00000005100e0c10 */ /* 0x000fe4000fffe0ff */
[----:B------:R-:W-:Y:S01]  /*0a30*/  @P0 IADD3 R0, PT, PT, R10, UR5, RZ ;  /* 0x000000050a000c10 */ /* 0x000fe2000fffe0ff */
[----:B------:R-:W3:Y:S01]  /*0a40*/  @!UP2 LDCU.64 UR28, c[0x0][0x390] ;  /* 0x00007200ff1ca7ac */ /* 0x000ee20008000a00 */
[----:B------:R-:W-:Y:S01]  /*0a50*/  @UP1 UIADD3 UR5, UPT, UPT, UR5, 0x2, URZ ;  /* 0x0000000205051890 */ /* 0x000fe2000fffe0ff */
[----:B0-----:R-:W-:-:S05]  /*0a60*/  @P0 IMAD.WIDE R12, R14, R13, UR22 ;  /* 0x000000160e0c0e25 */ /* 0x001fca000f8e020d */
[----:B------:R-:W-:Y:S01]  /*0a70*/  @!P1 IADD3 R16, PT, PT, R16, UR5, RZ ;  /* 0x0000000510109c10 */ /* 0x000fe2000fffe0ff */
[----:B-1----:R-:W-:Y:S01]  /*0a80*/  @P0 IMAD.WIDE R14, R14, R15, UR24 ;  /* 0x000000180e0e0e25 */ /* 0x002fe2000f8e020f */
[----:B------:R-:W4:Y:S03]  /*0a90*/  @P0 LDG.E R2, desc[UR12][R12.64] ;  /* 0x0000000c0c020981 */ /* 0x000f26000c1e1900 */
[C---:B--2---:R-:W-:Y:S01]  /*0aa0*/  @!P1 IMAD.WIDE R18, R16.reuse, R19, UR26 ;  /* 0x0000001a10129e25 */ /* 0x044fe2000f8e0213 */
[----:B------:R-:W2:Y:S03]  /*0ab0*/  @P0 LDG.E R22, desc[UR12][R14.64] ;  /* 0x0000000c0e160981 */ /* 0x000ea6000c1e1900 */
[----:B---3--:R-:W-:Y:S01]  /*0ac0*/  @!P1 IMAD.WIDE R16, R16, R17, UR28 ;  /* 0x0000001c10109e25 */ /* 0x008fe2000f8e0211 */
[----:B------:R-:W3:Y:S04]  /*0ad0*/  @P0 LDG.E R24, desc[UR12][R12.64+0x4] ;  /* 0x0000040c0c180981 */ /* 0x000ee8000c1e1900 */
[----:B------:R-:W5:Y:S04]  /*0ae0*/  @P0 LDG.E R26, desc[UR12][R14.64+0x4] ;  /* 0x0000040c0e1a0981 */ /* 0x000f68000c1e1900 */
[----:B------:R-:W5:Y:S04]  /*0af0*/  @!P1 LDG.E R18, desc[UR12][R18.64] ;  /* 0x0000000c12129981 */ /* 0x000f68000c1e1900 */
[----:B------:R-:W5:Y:S01]  /*0b00*/  @!P1 LDG.E R16, desc[UR12][R16.64] ;  /* 0x0000000c10109981 */ /* 0x000f62000c1e1900 */
[----:B------:R-:W-:-:S02]  /*0b10*/  @P0 LEA R25, R0, UR8, 0x2 ;  /* 0x0000000800190c11 */ /* 0x000fc4000f8e10ff */
[----:B------:R-:W-:Y:S02]  /*0b20*/  @!P1 IADD3 R20, PT, PT, R10, UR5, RZ ;  /* 0x000000050a149c10 */ /* 0x000fe4000fffe0ff */
[----:B------:R-:W-:Y:S02]  /*0b30*/  @P0 LEA R27, R0, UR20, 0x2 ;  /* 0x00000014001b0c11 */ /* 0x000fe4000f8e10ff */
[C---:B------:R-:W-:Y:S02]  /*0b40*/  @!P1 LEA R21, R20.reuse, UR8, 0x2 ;  /* 0x0000000814159c11 */ /* 0x040fe4000f8e10ff */
[----:B------:R-:W-:Y:S01]  /*0b50*/  @!P1 LEA R23, R20, UR20, 0x2 ;  /* 0x0000001414179c11 */ /* 0x000fe2000f8e10ff */
[----:B----4-:R1:W-:Y:S04]  /*0b60*/  @P0 STS [R25], R2 ;  /* 0x0000000219000388 */ /* 0x0103e80000000800 */
[----:B--2---:R1:W-:Y:S04]  /*0b70*/  @P0 STS [R27], R22 ;  /* 0x000000161b000388 */ /* 0x0043e80000000800 */
[----:B---3--:R1:W-:Y:S04]  /*0b80*/  @P0 STS [R25+0x4], R24 ;  /* 0x0000041819000388 */ /* 0x0083e80000000800 */
[----:B-----5:R1:W-:Y:S04]  /*0b90*/  @P0 STS [R27+0x4], R26 ;  /* 0x0000041a1b000388 */ /* 0x0203e80000000800 */
[----:B------:R1:W-:Y:S04]  /*0ba0*/  @!P1 STS [R21], R18 ;  /* 0x0000001215009388 */ /* 0x0003e80000000800 */
[----:B------:R1:W-:Y:S02]  /*0bb0*/  @!P1 STS [R23], R16 ;  /* 0x0000001017009388 */ /* 0x0003e40000000800 */
.L_x_0:
[----:B------:R-:W-:Y:S06]  /*0bc0*/  BAR.SYNC.DEFER_BLOCKING 0x0 ;  /* 0x0000000000007b1d */ /* 0x000fec0000010000 */
[----:B------:R-:W-:Y:S05]  /*0bd0*/  BRA.U !UP0, `(.L_x_4) ;  /* 0x0000000508ec7547 */ /* 0x000fea000b800000 */
[----:B------:R-:W-:Y:S01]  /*0be0*/  UISETP.GE.U32.AND UP1, UPT, UR18, 0xf, UPT ;  /* 0x0000000f1200788c */ /* 0x000fe2000bf26070 */
[----:B------:R-:W-:-:S08]  /*0bf0*/  UMOV UR5, URZ ;  /* 0x000000ff00057c82 */ /* 0x000fd00008000000 */
[----:B------:R-:W-:Y:S05]  /*0c00*/  BRA.U !UP1, `(.L_x_5) ;  /* 0x0000000109b87547 */ /* 0x000fea000b800000 */
[----:B------:R-:W2:Y:S01]  /*0c10*/  S2UR UR11, SR_CgaCtaId ;  /* 0x00000000000b79c3 */ /* 0x000ea20000008800 */
[----:B------:R-:W-:Y:S01]  /*0c20*/  UMOV UR5, 0x400 ;  /* 0x0000040000057882 */ /* 0x000fe20000000000 */
[----:B------:R-:W-:Y:S02]  /*0c30*/  ULOP3.LUT UR6, UR6, 0x7ffffff0, URZ, 0xc0, !UPT ;  /* 0x7ffffff006067892 */ /* 0x000fe4000f8ec0ff */
[----:B--2---:R-:W-:-:S03]  /*0c40*/  ULEA UR11, UR11, UR5, 0x18 ;  /* 0x000000050b0b7291 */ /* 0x004fc6000f8ec0ff */
[----:B------:R-:W-:-:S09]  /*0c50*/  UMOV UR5, URZ ;  /* 0x000000ff00057c82 */ /* 0x000fd20008000000 */
.L_x_6:
[----:B------:R-:W2:Y:S01]  /*0c60*/  LDC.64 R12, c[0x0][0x380] ;  /* 0x0000e000ff0c7b82 */ /* 0x000ea20000000a00 */
[----:B----4-:R-:W-:-:S05]  /*0c70*/  IADD3 R15, PT, PT, R8, UR5, RZ ;  /* 0x00000005080f7c10 */ /* 0x010fca000fffe0ff */
[----:B--2---:R-:W-:-:S05]  /*0c80*/  IMAD.WIDE R12, R15, 0x4, R12 ;  /* 0x000000040f0c7825 */ /* 0x004fca00078e020c */
[----:B------:R-:W2:Y:S01]  /*0c90*/  LDG.E R0, desc[UR12][R12.64] ;  /* 0x0000000c0c007981 */ /* 0x000ea2000c1e1900 */
[----:B01----:R-:W-:-:S03]  /*0ca0*/  IADD3 R2, PT, PT, R10, UR5, RZ ;  /* 0x000000050a027c10 */ /* 0x003fc6000fffe0ff */
[----:B------:R-:W3:Y:S01]  /*0cb0*/  LDG.E R14, desc[UR12][R12.64+0x8] ;  /* 0x0000080c0c0e7981 */ /* 0x000ee2000c1e1900 */
[----:B------:R-:W-:-:S03]  /*0cc0*/  LEA R15, R2, UR11, 0x2 ;  /* 0x0000000b020f7c11 */ /* 0x000fc6000f8e10ff */
        /* <DEDUP_REMOVED lines=13> */
[----:B--2---:R0:W-:Y:S04]  /*0da0*/  STS [R15], R0 ;  /* 0x000000000f007388 */ /* 0x0041e80000000800 */
[----:B0-----:R-:W2:Y:S04]  /*0db0*/  LDG.E R0, desc[UR12][R12.64+0x34] ;  /* 0x0000340c0c007981 */ /* 0x001ea8000c1e1900 */
[----:B----4-:R4:W-:Y:S04]  /*0dc0*/  STS [R15+0x4], R2 ;  /* 0x000004020f007388 */ /* 0x0109e80000000800 */
[----:B---3--:R4:W-:Y:S04]  /*0dd0*/  STS [R15+0x8], R14 ;  /* 0x0000080e0f007388 */ /* 0x0089e80000000800 */
[----:B-----5:R4:W-:Y:S04]  /*0de0*/  STS [R15+0xc], R16 ;  /* 0x00000c100f007388 */ /* 0x0209e80000000800 */
[----:B------:R4:W-:Y:S04]  /*0df0*/  STS [R15+0x10], R18 ;  /* 0x000010120f007388 */ /* 0x0009e80000000800 */
        /* <DEDUP_REMOVED lines=9> */
[----:B------:R4:W-:Y:S01]  /*0e90*/  STS [R15+0x3c], R25 ;  /* 0x00003c190f007388 */ /* 0x0009e20000000800 */
[----:B------:R-:W-:-:S04]  /*0ea0*/  UIADD3 UR5, UPT, UPT, UR5, 0x10, URZ ;  /* 0x0000001005057890 */ /* 0x000fc8000fffe0ff */
[----:B------:R-:W-:Y:S01]  /*0eb0*/  UISETP.NE.AND UP1, UPT, UR5, UR6, UPT ;  /* 0x000000060500728c */ /* 0x000fe2000bf25270 */
[----:B--2---:R4:W-:Y:S08]  /*0ec0*/  STS [R15+0x34], R0 ;  /* 0x000034000f007388 */ /* 0x0049f00000000800 */
[----:B------:R-:W-:Y:S05]  /*0ed0*/  BRA.U UP1, `(.L_x_6) ;  /* 0xfffffffd01607547 */ /* 0x000fea000b83ffff */
[----:B------:R-:W-:-:S05]  /*0ee0*/  UMOV UR5, UR6 ;  /* 0x0000000600057c82 */ /* 0x000fca0008000000 */
.L_x_5:
[----:B------:R-:W2:Y:S02]  /*0ef0*/  LDCU UR6, c[0x0][0x3a4] ;  /* 0x00007480ff0677ac */ /* 0x000ea40008000800 */
[----:B--2---:R-:W-:-:S04]  /*0f00*/  ULOP3.LUT UR6, UR6, 0xf, URZ, 0xc0, !UPT ;  /* 0x0000000f06067892 */ /* 0x004fc8000f8ec0ff */
[----:B------:R-:W-:-:S09]  /*0f10*/  UISETP.NE.AND UP1, UPT, UR6, URZ, UPT ;  /* 0x000000ff0600728c */ /* 0x000fd2000bf25270 */
[----:B------:R-:W-:Y:S05]  /*0f20*/  BRA.U !UP1, `(.L_x_4) ;  /* 0x0000000509187547 */ /* 0x000fea000b800000 */
[----:B------:R-:W-:Y:S02]  /*0f30*/  UIADD3 UR6, UPT, UPT, UR6, -0x1, URZ ;  /* 0xffffffff06067890 */ /* 0x000fe4000fffe0ff */
[----:B------:R-:W-:Y:S02]  /*0f40*/  UISETP.NE.AND UP2, UPT, UR17, URZ, UPT ;  /* 0x000000ff1100728c */ /* 0x000fe4000bf45270 */
[----:B------:R-:W-:-:S09]  /*0f50*/  UISETP.GE.U32.AND UP1, UPT, UR6, 0x7, UPT ;  /* 0x000000070600788c */ /* 0x000fd2000bf26070 */
[----:B------:R-:W-:Y:S05]  /*0f60*/  BRA.U !UP1, `(.L_x_7) ;  /* 0x0000000109647547 */ /* 0x000fea000b800000 */
[----:B------:R-:W2:Y:S01]  /*0f70*/  LDC.64 R12, c[0x0][0x380] ;  /* 0x0000e000ff0c7b82 */ /* 0x000ea20000000a00 */
[----:B----4-:R-:W-:-:S05]  /*0f80*/  IADD3 R15, PT, PT, R8, UR5, RZ ;  /* 0x00000005080f7c10 */ /* 0x010fca000fffe0ff */
[----:B--2---:R-:W-:-:S05]  /*0f90*/  IMAD.WIDE R12, R15, 0x4, R12 ;  /* 0x000000040f0c7825 */ /* 0x004fca00078e020c */
[----:B------:R-:W2:Y:S04]  /*0fa0*/  LDG.E R0, desc[UR12][R12.64] ;  /* 0x0000000c0c007981 */ /* 0x000ea8000c1e1900 */
[----:B------:R-:W3:Y:S04]  /*0fb0*/  LDG.E R14, desc[UR12][R12.64+0x4] ;  /* 0x0000040c0c0e7981 */ /* 0x000ee8000c1e1900 */
[----:B-1----:R-:W4:Y:S04]  /*0fc0*/  LDG.E R16, desc[UR12][R12.64+0x8] ;  /* 0x0000080c0c107981 */ /* 0x002f28000c1e1900 */
[----:B0-----:R-:W5:Y:S04]  /*0fd0*/  LDG.E R18, desc[UR12][R12.64+0xc] ;  /* 0x00000c0c0c127981 */ /* 0x001f68000c1e1900 */
[----:B------:R-:W5:Y:S04]  /*0fe0*/  LDG.E R20, desc[UR12][R12.64+0x10] ;  /* 0x0000100c0c147981 */ /* 0x000f68000c1e1900 */
[----:B------:R-:W5:Y:S04]  /*0ff0*/  LDG.E R22, desc[UR12][R12.64+0x14] ;  /* 0x0000140c0c167981 */ /* 0x000f68000c1e1900 */
[----:B------:R-:W5:Y:S04]  /*1000*/  LDG.E R24, desc[UR12][R12.64+0x18] ;  /* 0x0000180c0c187981 */ /* 0x000f68000c1e1900 */
[----:B------:R-:W5:Y:S01]  /*1010*/  LDG.E R26, desc[UR12][R12.64+0x1c] ;  /* 0x00001c0c0c1a7981 */ /* 0x000f62000c1e1900 */
[----:B------:R-:W0:Y:S01]  /*1020*/  S2UR UR11, SR_CgaCtaId ;  /* 0x00000000000b79c3 */ /* 0x000e220000008800 */
[----:B------:R-:W-:Y:S01]  /*1030*/  UMOV UR6, 0x400 ;  /* 0x0000040000067882 */ /* 0x000fe20000000000 */
[----:B------:R-:W-:Y:S01]  /*1040*/  IADD3 R2, PT, PT, R10, UR5, RZ ;  /* 0x000000050a027c10 */ /* 0x000fe2000fffe0ff */
[----:B------:R-:W-:-:S02]  /*1050*/  UIADD3 UR5, UPT, UPT, UR5, 0x8, URZ ;  /* 0x0000000805057890 */ /* 0x000fc4000fffe0ff */
[----:B0-----:R-:W-:-:S06]  /*1060*/  ULEA UR6, UR11, UR6, 0x18 ;  /* 0x000000060b067291 */ /* 0x001fcc000f8ec0ff */
[----:B------:R-:W-:-:S05]  /*1070*/  LEA R15, R2, UR6, 0x2 ;  /* 0x00000006020f7c11 */ /* 0x000fca000f8e10ff */
[----:B--2---:R2:W-:Y:S04]  /*1080*/  STS [R15], R0 ;  /* 0x000000000f007388 */ /* 0x0045e80000000800 */
[----:B---3--:R2:W-:Y:S04]  /*1090*/  STS [R15+0x4], R14 ;  /* 0x0000040e0f007388 */ /* 0x0085e80000000800 */
[----:B----4-:R2:W-:Y:S04]  /*10a0*/  STS [R15+0x8], R16 ;  /* 0x000008100f007388 */ /* 0x0105e80000000800 */
[----:B-----5:R2:W-:Y:S04]  /*10b0*/  STS [R15+0xc], R18 ;  /* 0x00000c120f007388 */ /* 0x0205e80000000800 */
[----:B------:R2:W-:Y:S04]  /*10c0*/  STS [R15+0x10], R20 ;  /* 0x000010140f007388 */ /* 0x0005e80000000800 */
[----:B------:R2:W-:Y:S04]  /*10d0*/  STS [R15+0x14], R22 ;  /* 0x000014160f007388 */ /* 0x0005e80000000800 */
[----:B------:R2:W-:Y:S04]  /*10e0*/  STS [R15+0x18], R24 ;  /* 0x000018180f007388 */ /* 0x0005e80000000800 */
[----:B------:R2:W-:Y:S02]  /*10f0*/  STS [R15+0x1c], R26 ;  /* 0x00001c1a0f007388 */ /* 0x0005e40000000800 */
.L_x_7:
[----:B------:R-:W-:Y:S05]  /*1100*/  BRA.U !UP2, `(.L_x_4) ;  /* 0x000000010aa07547 */ /* 0x000fea000b800000 */
[----:B------:R-:W-:Y:S02]  /*1110*/  UIADD3 UR6, UPT, UPT, UR17, -0x1, URZ ;  /* 0xffffffff11067890 */ /* 0x000fe4000fffe0ff */
[----:B------:R-:W-:Y:S02]  /*1120*/  UISETP.NE.AND UP2, UPT, UR16, URZ, UPT ;  /* 0x000000ff1000728c */ /* 0x000fe4000bf45270 */
[----:B------:R-:W-:-:S09]  /*1130*/  UISETP.GE.U32.AND UP1, UPT, UR6, 0x3, UPT ;  /* 0x000000030600788c */ /* 0x000fd2000bf26070 */
[----:B------:R-:W-:Y:S05]  /*1140*/  BRA.U !UP1, `(.L_x_8) ;  /* 0x0000000109447547 */ /* 0x000fea000b800000 */
[----:B------:R-:W3:Y:S01]  /*1150*/  LDC.64 R12, c[0x0][0x380] ;  /* 0x0000e000ff0c7b82 */ /* 0x000ee20000000a00 */
[----:B--2-4-:R-:W-:-:S05]  /*1160*/  IADD3 R15, PT, PT, R8, UR5, RZ ;  /* 0x00000005080f7c10 */ /* 0x014fca000fffe0ff */
[----:B---3--:R-:W-:-:S05]  /*1170*/  IMAD.WIDE R12, R15, 0x4, R12 ;  /* 0x000000040f0c7825 */ /* 0x008fca00078e020c */
[----:B------:R-:W2:Y:S04]  /*1180*/  LDG.E R0, desc[UR12][R12.64] ;  /* 0x0000000c0c007981 */ /* 0x000ea8000c1e1900 */
[----:B------:R-:W3:Y:S04]  /*1190*/  LDG.E R14, desc[UR12][R12.64+0x4] ;  /* 0x0000040c0c0e7981 */ /* 0x000ee8000c1e1900 */
[----:B-1----:R-:W4:Y:S04]  /*11a0*/  LDG.E R16, desc[UR12][R12.64+0x8] ;  /* 0x0000080c0c107981 */ /* 0x002f28000c1e1900 */
[----:B0-----:R-:W5:Y:S01]  /*11b0*/  LDG.E R18, desc[UR12][R12.64+0xc] ;  /* 0x00000c0c0c127981 */ /* 0x001f62000c1e1900 */
        /* <DEDUP_REMOVED lines=9> */
[----:B-----5:R0:W-:Y:S02]  /*1250*/  STS [R15+0xc], R18 ;  /* 0x00000c120f007388 */ /* 0x0201e40000000800 */
.L_x_8:
[----:B------:R-:W-:Y:S05]  /*1260*/  BRA.U !UP2, `(.L_x_4) ;  /* 0x000000010a487547 */ /* 0x000fea000b800000 */
[----:B------:R-:W3:Y:S01]  /*1270*/  LDC.64 R12, c[0x0][0x380] ;  /* 0x0000e000ff0c7b82 */ /* 0x000ee20000000a00 */
[----:B0-2-4-:R-:W-:-:S05]  /*1280*/  IADD3 R15, PT, PT, R8, UR5, RZ ;  /* 0x00000005080f7c10 */ /* 0x015fca000fffe0ff */
[----:B---3--:R-:W-:-:S05]  /*1290*/  IMAD.WIDE R12, R15, 0x4, R12 ;  /* 0x000000040f0c7825 */ /* 0x008fca00078e020c */
[----:B------:R-:W2:Y:S01]  /*12a0*/  LDG.E R0, desc[UR12][R12.64] ;  /* 0x0000000c0c007981 */ /* 0x000ea2000c1e1900 */
[----:B------:R-:W0:Y:S01]  /*12b0*/  S2UR UR11, SR_CgaCtaId ;  /* 0x00000000000b79c3 */ /* 0x000e220000008800 */
[----:B------:R-:W-:Y:S01]  /*12c0*/  UMOV UR6, 0x400 ;  /* 0x0000040000067882 */ /* 0x000fe20000000000 */
[----:B-1----:R-:W-:Y:S01]  /*12d0*/  IADD3 R2, PT, PT, R10, UR5, RZ ;  /* 0x000000050a027c10 */ /* 0x002fe2000fffe0ff */
[----:B------:R-:W-:Y:S02]  /*12e0*/  UISETP.NE.AND UP1, UPT, UR16, 0x1, UPT ;  /* 0x000000011000788c */ /* 0x000fe4000bf25270 */
[----:B0-----:R-:W-:-:S06]  /*12f0*/  ULEA UR6, UR11, UR6, 0x18 ;  /* 0x000000060b067291 */ /* 0x001fcc000f8ec0ff */
[----:B------:R-:W-:-:S05]  /*1300*/  LEA R15, R2, UR6, 0x2 ;  /* 0x00000006020f7c11 */ /* 0x000fca000f8e10ff */
[----:B--2---:R3:W-:Y:S01]  /*1310*/  STS [R15], R0 ;  /* 0x000000000f007388 */ /* 0x0047e20000000800 */
[----:B------:R-:W-:Y:S05]  /*1320*/  BRA.U !UP1, `(.L_x_4) ;  /* 0x0000000109187547 */ /* 0x000fea000b800000 */
[----:B------:R-:W-:Y:S01]  /*1330*/  UISETP.NE.AND UP1, UPT, UR16, 0x2, UPT ;  /* 0x000000021000788c */ /* 0x000fe2000bf25270 */
[----:B---3--:R-:W2:Y:S05]  /*1340*/  LDG.E R0, desc[UR12][R12.64+0x4] ;  /* 0x0000040c0c007981 */ /* 0x008eaa000c1e1900 */
[----:B------:R-:W-:-:S13]  /*1350*/  PLOP3.LUT P0, PT, PT, PT, UP1, 0x80, 0x8 ;  /* 0x000000000008781c */ /* 0x000fda0003f0f018 */
[----:B------:R-:W3:Y:S04]  /*1360*/  @P0 LDG.E R2, desc[UR12][R12.64+0x8] ;  /* 0x0000080c0c020981 */ /* 0x000ee8000c1e1900 */
[----:B--2---:R0:W-:Y:S04]  /*1370*/  STS [R15+0x4], R0 ;  /* 0x000004000f007388 */ /* 0x0041e80000000800 */
[----:B---3--:R0:W-:Y:S02]  /*1380*/  @P0 STS [R15+0x8], R2 ;  /* 0x000008020f000388 */ /* 0x0081e40000000800 */
.L_x_4:
[----:B01--4-:R0:W5:Y:S01]  /*1390*/  LDG.E R2, desc[UR12][R6.64] ;  /* 0x0000000c06027981 */ /* 0x013162000c1e1900 */
[----:B------:R-:W1:Y:S03]  /*13a0*/  LDCU UR6, c[0x0][0x3b0] ;  /* 0x00007600ff0677ac */ /* 0x000e660008000800 */
[----:B--23--:R0:W5:Y:S01]  /*13b0*/  LDG.E R0, desc[UR12][R4.64] ;  /* 0x0000000c04007981 */ /* 0x00c162000c1e1900 */
[----:B------:R-:W-:Y:S01]  /*13c0*/  MOV R13, 0xff800000 ;  /* 0xff800000000d7802 */ /* 0x000fe20000000f00 */
[----:B-1----:R-:W-:-:S09]  /*13d0*/  UISETP.GE.AND UP1, UPT, UR6, 0x1, UPT ;  /* 0x000000010600788c */ /* 0x002fd2000bf26270 */
[----:B0-----:R-:W-:Y:S05]  /*13e0*/  BRA.U !UP1, `(.L_x_9) ;  /* 0x0000000909ac7547 */ /* 0x001fea000b800000 */
[----:B------:R-:W-:Y:S05]  /*13f0*/  BRA.U !UP0, `(.L_x_10) ;  /* 0x0000000508cc7547 */ /* 0x000fea000b800000 */
[----:B------:R-:W-:Y:S01]  /*1400*/  HFMA2 R12, -RZ, RZ, 0, 0 ;  /* 0x00000000ff0c7431 */ /* 0x000fe200000001ff */
[----:B------:R-:W-:-:S07]  /*1410*/  MOV R13, 0xff800000 ;  /* 0xff800000000d7802 */ /* 0x000fce0000000f00 */
.L_x_16:
[----:B------:R-:W-:Y:S01]  /*1420*/  UISETP.GE.U32.AND UP2, UPT, UR18, 0x7, UPT ;  /* 0x000000071200788c */ /* 0x000fe2000bf46070 */
[----:B------:R-:W-:Y:S02]  /*1430*/  MOV R21, RZ ;  /* 0x000000ff00157202 */ /* 0x000fe40000000f00 */
[----:B------:R-:W-:-:S06]  /*1440*/  MOV R15, RZ ;  /* 0x000000ff000f7202 */ /* 0x000fcc0000000f00 */
[----:B------:R-:W-:Y:S05]  /*1450*/  BRA.U !UP2, `(.L_x_11) ;  /* 0x000000010a987547 */ /* 0x000fea000b800000 */
[----:B------:R-:W0:Y:S01]  /*1460*/  S2UR UR6, SR_CgaCtaId ;  /* 0x00000000000679c3 */ /* 0x000e220000008800 */
[----:B------:R-:W-:Y:S01]  /*1470*/  UMOV UR5, 0x400 ;  /* 0x0000040000057882 */ /* 0x000fe20000000000 */
[----:B------:R-:W-:-:S06]  /*1480*/  MOV R21, RZ ;  /* 0x000000ff00157202 */ /* 0x000fcc0000000f00 */
[----:B------:R-:W1:Y:S01]  /*1490*/  LDC R15, c[0x0][0x3a4] ;  /* 0x0000e900ff0f7b82 */ /* 0x000e620000000800 */
[----:B0-----:R-:W-:-:S03]  /*14a0*/  ULEA UR6, UR6, UR5, 0x18 ;  /* 0x0000000506067291 */ /* 0x001fc6000f8ec0ff */
[----:B------:R-:W-:-:S09]  /*14b0*/  UMOV UR5, URZ ;  /* 0x000000ff00057c82 */ /* 0x000fd20008000000 */
.L_x_12:
[----:B-1----:R-:W-:Y:S01]  /*14c0*/  IMAD R14, R12, R15, UR5 ;  /* 0x000000050c0e7e24 */ /* 0x002fe2000f8e020f */
[----:B------:R-:W-:Y:S01]  /*14d0*/  IADD3 R16, PT, PT, R10, UR5, RZ ;  /* 0x000000050a107c10 */ /* 0x000fe2000fffe0ff */
[----:B------:R-:W-:-:S03]  /*14e0*/  UIADD3 UR5, UPT, UPT, UR5, 0x8, URZ ;  /* 0x0000000805057890 */ /* 0x000fc6000fffe0ff */
[----:B------:R-:W-:Y:S01]  /*14f0*/  LEA R16, R16, UR6, 0x2 ;  /* 0x0000000610107c11 */ /* 0x000fe2000f8e10ff */
[----:B------:R-:W-:Y:S01]  /*1500*/  UISETP.NE.AND UP2, UPT, UR5, UR9, UPT ;  /* 0x000000090500728c */ /* 0x000fe2000bf45270 */
[----:B------:R-:W-:-:S03]  /*1510*/  LEA R14, R14, UR8, 0x2 ;  /* 0x000000080e0e7c11 */ /* 0x000fc6000f8e10ff */
[----:B------:R-:W-:Y:S04]  /*1520*/  LDS R22, [R16] ;  /* 0x0000000010167984 */ /* 0x000fe80000000800 */
[----:B------:R-:W0:Y:S04]  /*1530*/  LDS R23, [R14] ;  /* 0x000000000e177984 */ /* 0x000e280000000800 */
[----:B------:R-:W-:Y:S04]  /*1540*/  LDS R24, [R16+0x4] ;  /* 0x0000040010187984 */ /* 0x000fe80000000800 */
[----:B------:R-:W1:Y:S04]  /*1550*/  LDS R25, [R14+0x4] ;  /* 0x000004000e197984 */ /* 0x000e680000000800 */
[----:B------:R-:W-:Y:S04]  /*1560*/  LDS R19, [R16+0x8] ;  /* 0x0000080010137984 */ /* 0x000fe80000000800 */
[----:B------:R-:W2:Y:S04]  /*1570*/  LDS R20, [R14+0x8] ;  /* 0x000008000e147984 */ /* 0x000ea80000000800 */
[----:B------:R-:W-:Y:S04]  /*1580*/  LDS R17, [R16+0xc] ;  /* 0x00000c0010117984 */ /* 0x000fe80000000800 */
[----:B------:R-:W3:Y:S04]  /*1590*/  LDS R18, [R14+0xc] ;  /* 0x00000c000e127984 */ /* 0x000ee80000000800 */
[----:B------:R-:W-:Y:S01]  /*15a0*/  LDS R27, [R14+0x1c] ;  /* 0x00001c000e1b7984 */ /* 0x000fe20000000800 */
[----:B0-----:R-:W-:-:S03]  /*15b0*/  FFMA R23, R22, R23, R21 ;  /* 0x0000001716177223 */ /* 0x001fc60000000015 */
[----:B------:R-:W-:Y:S04]  /*15c0*/  LDS R21, [R16+0x10] ;  /* 0x0000100010157984 */ /* 0x000fe80000000800 */
[----:B------:R-:W0:Y:S01]  /*15d0*/  LDS R22, [R14+0x10] ;  /* 0x000010000e167984 */ /* 0x000e220000000800 */
[----:B-1----:R-:W-:-:S03]  /*15e0*/  FFMA R26, R24, R25, R23 ;  /* 0x00000019181a7223 */ /* 0x002fc60000000017 */
[----:B------:R-:W-:Y:S04]  /*15f0*/  LDS R23, [R16+0x14] ;  /* 0x0000140010177984 */ /* 0x000fe80000000800 */
[----:B------:R-:W1:Y:S01]  /*1600*/  LDS R24, [R14+0x14] ;  /* 0x000014000e187984 */ /* 0x000e620000000800 */
[----:B--2---:R-:W-:-:S03]  /*1610*/  FFMA R26, R19, R20, R26 ;  /* 0x00000014131a7223 */ /* 0x004fc6000000001a */
[----:B------:R-:W-:Y:S04]  /*1620*/  LDS R20, [R16+0x18] ;  /* 0x0000180010147984 */ /* 0x000fe80000000800 */
[----:B------:R-:W2:Y:S01]  /*1630*/  LDS R25, [R14+0x18] ;  /* 0x000018000e197984 */ /* 0x000ea20000000800 */
[----:B---3--:R-:W-:-:S03]  /*1640*/  FFMA R18, R17, R18, R26 ;  /* 0x0000001211127223 */ /* 0x008fc6000000001a */
[----:B------:R-:W3:Y:S01]  /*1650*/  LDS R19, [R16+0x1c] ;  /* 0x00001c0010137984 */ /* 0x000ee20000000800 */
[----:B0-----:R-:W-:-:S04]  /*1660*/  FFMA R18, R21, R22, R18 ;  /* 0x0000001615127223 */ /* 0x001fc80000000012 */
[----:B-1----:R-:W-:-:S04]  /*1670*/  FFMA R23, R23, R24, R18 ;  /* 0x0000001817177223 */ /* 0x002fc80000000012 */
[----:B--2---:R-:W-:-:S04]  /*1680*/  FFMA R20, R20, R25, R23 ;  /* 0x0000001914147223 */ /* 0x004fc80000000017 */
[----:B---3--:R-:W-:Y:S01]  /*1690*/  FFMA R21, R19, R27, R20 ;  /* 0x0000001b13157223 */ /* 0x008fe20000000014 */
[----:B------:R-:W-:Y:S06]  /*16a0*/  BRA.U UP2, `(.L_x_12) ;  /* 0xfffffffd02847547 */ /* 0x000fec000b83ffff */
[----:B------:R-:W-:-:S07]  /*16b0*/  MOV R15, UR9 ;  /* 0x00000009000f7c02 */ /* 0x000fce0008000f00 */
.L_x_11:
[----:B------:R-:W-:-:S09]  /*16c0*/  UISETP.NE.AND UP2, UPT, UR17, URZ, UPT ;  /* 0x000000ff1100728c */ /* 0x000fd2000bf45270 */
[----:B------:R-:W-:Y:S05]  /*16d0*/  BRA.U !UP2, `(.L_x_13) ;  /* 0x000000010ae47547 */ /* 0x000fea000b800000 */
[----:B------:R-:W-:Y:S02]  /*16e0*/  UIADD3 UR5, UPT, UPT, UR17, -0x1, URZ ;  /* 0xffffffff11057890 */ /* 0x000fe4000fffe0ff */
[----:B------:R-:W-:Y:S02]  /*16f0*/  UISETP.NE.AND UP3, UPT, UR16, URZ, UPT ;  /* 0x000000ff1000728c */ /* 0x000fe4000bf65270 */
[----:B------:R-:W-:-:S09]  /*1700*/  UISETP.GE.U32.AND UP2, UPT, UR5, 0x3, UPT ;  /* 0x000000030500788c */ /* 0x000fd2000bf46070 */
[----:B------:R-:W-:Y:S05]  /*1710*/  BRA.U !UP2, `(.L_x_14) ;  /* 0x000000010a547547 */ /* 0x000fea000b800000 */
[----:B------:R-:W0:Y:S01]  /*1720*/  S2UR UR6, SR_CgaCtaId ;  /* 0x00000000000679c3 */ /* 0x000e220000008800 */
[----:B------:R-:W1:Y:S01]  /*1730*/  LDCU UR11, c[0x0][0x3a4] ;  /* 0x00007480ff0b77ac */ /* 0x000e620008000800 */
[----:B------:R-:W-:Y:S01]  /*1740*/  IADD3 R14, PT, PT, R10, R15, RZ ;  /* 0x0000000f0a0e7210 */ /* 0x000fe20007ffe0ff */
[----:B------:R-:W-:Y:S01]  /*1750*/  UMOV UR5, 0x400 ;  /* 0x0000040000057882 */ /* 0x000fe20000000000 */
[----:B-1----:R-:W-:Y:S01]  /*1760*/  IMAD R16, R12, UR11, R15 ;  /* 0x0000000b0c107c24 */ /* 0x002fe2000f8e020f */
[----:B------:R-:W-:Y:S01]  /*1770*/  IADD3 R15, PT, PT, R15, 0x4, RZ ;  /* 0x000000040f0f7810 */ /* 0x000fe20007ffe0ff */
[----:B0-----:R-:W-:-:S03]  /*1780*/  ULEA UR5, UR6, UR5, 0x18 ;  /* 0x0000000506057291 */ /* 0x001fc6000f8ec0ff */
[----:B------:R-:W-:-:S03]  /*1790*/  LEA R17, R16, UR8, 0x2 ;  /* 0x0000000810117c11 */ /* 0x000fc6000f8e10ff */
[----:B------:R-:W-:Y:S02]  /*17a0*/  LEA R14, R14, UR5, 0x2 ;  /* 0x000000050e0e7c11 */ /* 0x000fe4000f8e10ff */
[----:B------:R-:W-:Y:S04]  /*17b0*/  LDS R18, [R17] ;  /* 0x0000000011127984 */ /* 0x000fe80000000800 */
[----:B------:R-:W0:Y:S04]  /*17c0*/  LDS R16, [R14] ;  /* 0x000000000e107984 */ /* 0x000e280000000800 */
[----:B------:R-:W-:Y:S04]  /*17d0*/  LDS R19, [R14+0x4] ;  /* 0x000004000e137984 */ /* 0x000fe80000000800 */
[----:B------:R-:W1:Y:S04]  /*17e0*/  LDS R20, [R17+0x4] ;  /* 0x0000040011147984 */ /* 0x000e680000000800 */
[----:B------:R-:W-:Y:S04]  /*17f0*/  LDS R23, [R14+0x8] ;  /* 0x000008000e177984 */ /* 0x000fe80000000800 */
[----:B------:R-:W2:Y:S04]  /*1800*/  LDS R22, [R17+0x8] ;  /* 0x0000080011167984 */ /* 0x000ea80000000800 */
[----:B------:R-:W-:Y:S04]  /*1810*/  LDS R25, [R14+0xc] ;  /* 0x00000c000e197984 */ /* 0x000fe80000000800 */
[----:B------:R-:W3:Y:S01]  /*1820*/  LDS R24, [R17+0xc] ;  /* 0x00000c0011187984 */ /* 0x000ee20000000800 */
[----:B0-----:R-:W-:-:S04]  /*1830*/  FFMA R16, R16, R18, R21 ;  /* 0x0000001210107223 */ /* 0x001fc80000000015 */
[----:B-1----:R-:W-:-:S04]  /*1840*/  FFMA R16, R19, R20, R16 ;  /* 0x0000001413107223 */ /* 0x002fc80000000010 */
[----:B--2---:R-:W-:-:S04]  /*1850*/  FFMA R16, R23, R22, R16 ;  /* 0x0000001617107223 */ /* 0x004fc80000000010 */
[----:B---3--:R-:W-:-:S07]  /*1860*/  FFMA R21, R25, R24, R16 ;  /* 0x0000001819157223 */ /* 0x008fce0000000010 */
.L_x_14:
[----:B------:R-:W-:Y:S05]  /*1870*/  BRA.U !UP3, `(.L_x_13) ;  /* 0x000000010b7c7547 */ /* 0x000fea000b800000 */
[----:B------:R-:W0:Y:S01]  /*1880*/  LDCU UR14, c[0x0][0x3a4] ;  /* 0x00007480ff0e77ac */ /* 0x000e220008000800 */
[----:B------:R-:W-:Y:S02]  /*1890*/  UISETP.NE.AND UP2, UPT, UR16, 0x1, UPT ;  /* 0x000000011000788c */ /* 0x000fe4000bf45270 */
[----:B0-----:R-:W-:-:S04]  /*18a0*/  ULOP3.LUT UR5, UR14, 0x1, URZ, 0xc0, !UPT ;  /* 0x000000010e057892 */ /* 0x001fc8000f8ec0ff */
[----:B------:R-:W-:-:S03]  /*18b0*/  UISETP.NE.U32.AND UP3, UPT, UR5, 0x1, UPT ;  /* 0x000000010500788c */ /* 0x000fc6000bf65070 */
[----:B------:R-:W-:Y:S08]  /*18c0*/  BRA.U !UP2, `(.L_x_15) ;  /* 0x000000010a3c7547 */ /* 0x000ff0000b800000 */
        /* <DEDUP_REMOVED lines=12> */
[----:B------:R-:W1:Y:S01]  /*1990*/  LDS R20, [R17+0x4] ;  /* 0x0000040011147984 */ /* 0x000e620000000800 */
[----:B0-----:R-:W-:-:S04]  /*19a0*/  FFMA R16, R16, R18, R21 ;  /* 0x0000001210107223 */ /* 0x001fc80000000015 */
[----:B-1----:R-:W-:-:S07]  /*19b0*/  FFMA R21, R19, R20, R16 ;  /* 0x0000001413157223 */ /* 0x002fce0000000010 */
.L_x_15:
[----:B------:R-:W-:Y:S05]  /*19c0*/  BRA.U UP3, `(.L_x_13) ;  /* 0x0000000103287547 */ /* 0x000fea000b800000 */
[----:B------:R-:W0:Y:S01]  /*19d0*/  S2UR UR6, SR_CgaCtaId ;  /* 0x00000000000679c3 */ /* 0x000e220000008800 */
[----:B------:R-:W-:Y:S01]  /*19e0*/  UMOV UR5, 0x400 ;  /* 0x0000040000057882 */ /* 0x000fe20000000000 */
[----:B------:R-:W-:Y:S01]  /*19f0*/  IMAD R14, R12, UR14, R15 ;  /* 0x0000000e0c0e7c24 */ /* 0x000fe2000f8e020f */
[----:B------:R-:W-:-:S04]  /*1a00*/  IADD3 R15, PT, PT, R10, R15, RZ ;  /* 0x0000000f0a0f7210 */ /* 0x000fc80007ffe0ff */
[----:B------:R-:W-:-:S06]  /*1a10*/  LEA R16, R14, UR8, 0x2 ;  /* 0x000000080e107c11 */ /* 0x000fcc000f8e10ff */
[----:B------:R-:W-:Y:S01]  /*1a20*/  LDS R16, [R16] ;  /* 0x0000000010107984 */ /* 0x000fe20000000800 */
[----:B0-----:R-:W-:-:S06]  /*1a30*/  ULEA UR5, UR6, UR5, 0x18 ;  /* 0x0000000506057291 */ /* 0x001fcc000f8ec0ff */
[----:B------:R-:W-:-:S05]  /*1a40*/  LEA R15, R15, UR5, 0x2 ;  /* 0x000000050f0f7c11 */ /* 0x000fca000f8e10ff */
[----:B------:R-:W0:Y:S02]  /*1a50*/  LDS R14, [R15] ;  /* 0x000000000f0e7984 */ /* 0x000e240000000800 */
[----:B0-----:R-:W-:-:S07]  /*1a60*/  FFMA R21, R14, R16, R21 ;  /* 0x000000100e157223 */ /* 0x001fce0000000015 */
.L_x_13:
[----:B------:R-:W0:Y:S01]  /*1a70*/  LDCU UR6, c[0x0][0x3b0] ;  /* 0x00007600ff0677ac */ /* 0x000e220008000800 */
[----:B------:R-:W1:Y:S01]  /*1a80*/  LDCU UR5, c[0x0][0x3c8] ;  /* 0x00007900ff0577ac */ /* 0x000e620008000800 */
[----:B0-----:R-:W-:Y:S01]  /*1a90*/  IMAD R15, R11, UR6, R12 ;  /* 0x000000060b0f7c24 */ /* 0x001fe2000f8e020c */
[----:B------:R-:W-:Y:S01]  /*1aa0*/  IADD3 R12, PT, PT, R12, 0x1, RZ ;  /* 0x000000010c0c7810 */ /* 0x000fe20007ffe0ff */
[----:B-1----:R-:W-:-:S03]  /*1ab0*/  FMUL R14, R21, UR5 ;  /* 0x00000005150e7c20 */ /* 0x002fc60008400000 */
[----:B------:R-:W-:Y:S02]  /*1ac0*/  LEA R15, R15, UR21, 0x2 ;  /* 0x000000150f0f7c11 */ /* 0x000fe4000f8e10ff */
[----:B------:R-:W-:Y:S02]  /*1ad0*/  ISETP.NE.AND P1, PT, R12, UR6, PT ;  /* 0x000000060c007c0c */ /* 0x000fe4000bf25270 */
[CC--:B------:R-:W-:Y:S01]  /*1ae0*/  FSETP.GT.AND P0, PT, R14.reuse, R13.reuse, PT ;  /* 0x0000000d0e00720b */ /* 0x0c0fe20003f04000 */
[----:B------:R4:W-:Y:S03]  /*1af0*/  STS [R15], R14 ;  /* 0x0000000e0f007388 */ /* 0x0009e60000000800 */
[----:B------:R-:W-:-:S07]  /*1b00*/  FSEL R13, R14, R13, P0 ;  /* 0x0000000d0e0d7208 */ /* 0x000fce0000000000 */
[----:B----4-:R-:W-:Y:S05]  /*1b10*/  @!P1 BRA `(.L_x_9) ;  /* 0x0000000000e09947 */ /* 0x010fea0003800000 */
[----:B------:R-:W-:Y:S05]  /*1b20*/  BRA `(.L_x_16) ;  /* 0xfffffff8003c7947 */ /* 0x000fea000383ffff */
.L_x_10:
[----:B------:R-:W0:Y:S01]  /*1b30*/  LDCU UR5, c[0x0][0x3c8] ;  /* 0x00007900ff0577ac */ /* 0x000e220008000800 */
[----:B------:R-:W-:Y:S01]  /*1b40*/  HFMA2 R12, -RZ, RZ, 0, 0 ;  /* 0x00000000ff0c7431 */ /* 0x000fe200000001ff */
[----:B------:R-:W-:Y:S01]  /*1b50*/  MOV R13, 0xff800000 ;  /* 0xff800000000d7802 */ /* 0x000fe20000000f00 */
[----:B------:R-:W-:Y:S01]  /*1b60*/  UISETP.GE.U32.AND UP2, UPT, UR6, 0x8, UPT ;  /* 0x000000080600788c */ /* 0x000fe2000bf46070 */
[----:B0-----:R-:W-:-:S08]  /*1b70*/  FMUL R15, RZ, UR5 ;  /* 0x00000005ff0f7c20 */ /* 0x001fd00008400000 */
[----:B------:R-:W-:Y:S05]  /*1b80*/  BRA.U !UP2, `(.L_x_17) ;  /* 0x000000010a487547 */ /* 0x000fea000b800000 */
[----:B------:R-:W-:Y:S02]  /*1b90*/  MOV R13, 0xff800000 ;  /* 0xff800000000d7802 */ /* 0x000fe40000000f00 */
[----:B------:R-:W-:-:S07]  /*1ba0*/  MOV R12, RZ ;  /* 0x000000ff000c7202 */ /* 0x000fce0000000f00 */
.L_x_18:
[----:B0-----:R-:W-:Y:S01]  /*1bb0*/  IMAD R14, R11, UR6, R12 ;  /* 0x000000060b0e7c24 */ /* 0x001fe2000f8e020c */
[----:B------:R-:W-:Y:S02]  /*1bc0*/  IADD3 R12, PT, PT, R12, 0x8, RZ ;  /* 0x000000080c0c7810 */ /* 0x000fe40007ffe0ff */
[CC--:B------:R-:W-:Y:S02]  /*1bd0*/  FSETP.GT.AND P0, PT, R15.reuse, R13.reuse, PT ;  /* 0x0000000d0f00720b */ /* 0x0c0fe40003f04000 */
[----:B------:R-:W-:Y:S02]  /*1be0*/  LEA R14, R14, UR21, 0x2 ;  /* 0x000000150e0e7c11 */ /* 0x000fe4000f8e10ff */
[----:B------:R-:W-:Y:S02]  /*1bf0*/  ISETP.NE.AND P1, PT, R12, UR7, PT ;  /* 0x000000070c007c0c */ /* 0x000fe4000bf25270 */
[----:B------:R-:W-:Y:S01]  /*1c00*/  FSEL R13, R15, R13, P0 ;  /* 0x0000000d0f0d7208 */ /* 0x000fe20000000000 */
[----:B------:R0:W-:Y:S04]  /*1c10*/  STS [R14], R15 ;  /* 0x0000000f0e007388 */ /* 0x0001e80000000800 */
[----:B------:R0:W-:Y:S04]  /*1c20*/  STS [R14+0x4], R15 ;  /* 0x0000040f0e007388 */ /* 0x0001e80000000800 */
[----:B------:R0:W-:Y:S04]  /*1c30*/  STS [R14+0x8], R15 ;  /* 0x0000080f0e007388 */ /* 0x0001e80000000800 */
[----:B------:R0:W-:Y:S04]  /*1c40*/  STS [R14+0xc], R15 ;  /* 0x00000c0f0e007388 */ /* 0x0001e80000000800 */
[----:B------:R0:W-:Y:S04]  /*1c50*/  STS [R14+0x10], R15 ;  /* 0x0000100f0e007388 */ /* 0x0001e80000000800 */
[----:B------:R0:W-:Y:S04]  /*1c60*/  STS [R14+0x14], R15 ;  /* 0x0000140f0e007388 */ /* 0x0001e80000000800 */
[----:B------:R0:W-:Y:S04]  /*1c70*/  STS [R14+0x18], R15 ;  /* 0x0000180f0e007388 */ /* 0x0001e80000000800 */
[----:B------:R0:W-:Y:S01]  /*1c80*/  STS [R14+0x1c], R15 ;  /* 0x00001c0f0e007388 */ /* 0x0001e20000000800 */
[----:B------:R-:W-:Y:S05]  /*1c90*/  @P1 BRA `(.L_x_18) ;  /* 0xfffffffc00c41947 */ /* 0x000fea000383ffff */
[----:B------:R-:W-:-:S07]  /*1ca0*/  MOV R12, UR7 ;  /* 0x00000007000c7c02 */ /* 0x000fce0008000f00 */
.L_x_17:
[----:B------:R-:W-:-:S09]  /*1cb0*/  UISETP.NE.AND UP2, UPT, UR15, URZ, UPT ;  /* 0x000000ff0f00728c */ /* 0x000fd2000bf45270 */
[----:B------:R-:W-:Y:S05]  /*1cc0*/  BRA.U !UP2, `(.L_x_9) ;  /* 0x000000010a747547 */ /* 0x000fea000b800000 */
[----:B------:R-:W-:Y:S02]  /*1cd0*/  UIADD3 UR5, UPT, UPT, UR15, -0x1, URZ ;  /* 0xffffffff0f057890 */ /* 0x000fe4000fffe0ff */
[----:B------:R-:W-:Y:S02]  /*1ce0*/  UISETP.NE.AND UP3, UPT, UR19, URZ, UPT ;  /* 0x000000ff1300728c */ /* 0x000fe4000bf65270 */
[----:B------:R-:W-:-:S09]  /*1cf0*/  UISETP.GE.U32.AND UP2, UPT, UR5, 0x3, UPT ;  /* 0x000000030500788c */ /* 0x000fd2000bf46070 */
[----:B------:R-:W-:Y:S05]  /*1d00*/  BRA.U !UP2, `(.L_x_19) ;  /* 0x000000010a247547 */ /* 0x000fea000b800000 */
[----:B0-----:R-:W-:Y:S01]  /*1d10*/  IMAD R14, R11, UR6, R12 ;  /* 0x000000060b0e7c24 */ /* 0x001fe2000f8e020c */
[CC--:B------:R-:W-:Y:S02]  /*1d20*/  FSETP.GT.AND P0, PT, R15.reuse, R13.reuse, PT ;  /* 0x0000000d0f00720b */ /* 0x0c0fe40003f04000 */
[----:B------:R-:W-:Y:S02]  /*1d30*/  IADD3 R12, PT, PT, R12, 0x4, RZ ;  /* 0x000000040c0c7810 */ /* 0x000fe40007ffe0ff */
[----:B------:R-:W-:Y:S02]  /*1d40*/  LEA R14, R14, UR21, 0x2 ;  /* 0x000000150e0e7c11 */ /* 0x000fe4000f8e10ff */
[----:B------:R-:W-:-:S03]  /*1d50*/  FSEL R13, R15, R13, P0 ;  /* 0x0000000d0f0d7208 */ /* 0x000fc60000000000 */
[----:B------:R1:W-:Y:S04]  /*1d60*/  STS [R14], R15 ;  /* 0x0000000f0e007388 */ /* 0x0003e80000000800 */
[----:B------:R1:W-:Y:S04]  /*1d70*/  STS [R14+0x4], R15 ;  /* 0x0000040f0e007388 */ /* 0x0003e80000000800 */
[----:B------:R1:W-:Y:S04]  /*1d80*/  STS [R14+0x8], R15 ;  /* 0x0000080f0e007388 */ /* 0x0003e80000000800 */
[----:B------:R1:W-:Y:S02]  /*1d90*/  STS [R14+0xc], R15 ;  /* 0x00000c0f0e007388 */ /* 0x0003e40000000800 */
.L_x_19:
[----:B------:R-:W-:Y:S05]  /*1da0*/  BRA.U !UP3, `(.L_x_9) ;  /* 0x000000010b3c7547 */ /* 0x000fea000b800000 */
[----:B------:R-:W-:Y:S01]  /*1db0*/  UISETP.NE.AND UP2, UPT, UR19, 0x1, UPT ;  /* 0x000000011300788c */ /* 0x000fe2000bf45270 */
[----:B------:R-:W-:-:S08]  /*1dc0*/  ISETP.NE.AND P0, PT, RZ, UR10, PT ;  /* 0x0000000aff007c0c */ /* 0x000fd0000bf05270 */
[----:B------:R-:W-:Y:S05]  /*1dd0*/  BRA.U !UP2, `(.L_x_20) ;  /* 0x000000010a1c7547 */ /* 0x000fea000b800000 */
[----:B01----:R-:W-:Y:S01]  /*1de0*/  IMAD R14, R11, UR6, R12 ;  /* 0x000000060b0e7c24 */ /* 0x003fe2000f8e020c */
[CC--:B------:R-:W-:Y:S02]  /*1df0*/  FSETP.GT.AND P1, PT, R15.reuse, R13.reuse, PT ;  /* 0x0000000d0f00720b */ /* 0x0c0fe40003f24000 */
[----:B------:R-:W-:Y:S02]  /*1e00*/  IADD3 R12, PT, PT, R12, 0x2, RZ ;  /* 0x000000020c0c7810 */ /* 0x000fe40007ffe0ff */
[----:B------:R-:W-:Y:S02]  /*1e10*/  LEA R14, R14, UR21, 0x2 ;  /* 0x000000150e0e7c11 */ /* 0x000fe4000f8e10ff */
[----:B------:R-:W-:-:S03]  /*1e20*/  FSEL R13, R15, R13, P1 ;  /* 0x0000000d0f0d7208 */ /* 0x000fc60000800000 */
[----:B------:R2:W-:Y:S04]  /*1e30*/  STS [R14], R15 ;  /* 0x0000000f0e007388 */ /* 0x0005e80000000800 */
[----:B------:R2:W-:Y:S02]  /*1e40*/  STS [R14+0x4], R15 ;  /* 0x0000040f0e007388 */ /* 0x0005e40000000800 */
.L_x_20:
[----:B------:R-:W-:Y:S01]  /*1e50*/  @P0 IMAD R12, R11, UR6, R12 ;  /* 0x000000060b0c0c24 */ /* 0x000fe2000f8e020c */
[----:B------:R-:W-:-:S04]  /*1e60*/  @P0 FSETP.GT.AND P1, PT, R15, R13, PT ;  /* 0x0000000d0f00020b */ /* 0x000fc80003f24000 */
[----:B------:R-:W-:Y:S02]  /*1e70*/  @P0 LEA R12, R12, UR21, 0x2 ;  /* 0x000000150c0c0c11 */ /* 0x000fe4000f8e10ff */
[----:B------:R-:W-:-:S03]  /*1e80*/  @P0 FSEL R13, R15, R13, P1 ;  /* 0x0000000d0f0d0208 */ /* 0x000fc60000800000 */
[----:B------:R3:W-:Y:S04]  /*1e90*/  @P0 STS [R12], R15 ;  /* 0x0000000f0c000388 */ /* 0x0007e80000000800 */
.L_x_9:
[----:B---3--:R-:W-:Y:S01]  /*1ea0*/  MOV R12, RZ ;  /* 0x000000ff000c7202 */ /* 0x008fe20000000f00 */
[----:B------:R-:W-:Y:S06]  /*1eb0*/  BRA.U !UP1, `(.L_x_21) ;  /* 0x0000000909987547 */ /* 0x000fec000b800000 */
[----:B------:R-:W-:Y:S01]  /*1ec0*/  UISETP.GE.U32.AND UP2, UPT, UR6, 0x8, UPT ;  /* 0x000000080600788c */ /* 0x000fe2000bf46070 */
[----:B------:R-:W-:Y:S01]  /*1ed0*/  HFMA2 R12, -RZ, RZ, 0, 0 ;  /* 0x00000000ff0c7431 */ /* 0x000fe200000001ff */
[----:B012---:R-:W-:-:S07]  /*1ee0*/  MOV R14, RZ ;  /* 0x000000ff000e7202 */ /* 0x007fce0000000f00 */
[----:B------:R-:W-:Y:S05]  /*1ef0*/  BRA.U !UP2, `(.L_x_22) ;  /* 0x000000050a407547 */ /* 0x000fea000b800000 */
[----:B------:R-:W-:Y:S02]  /*1f00*/  MOV R12, RZ ;  /* 0x000000ff000c7202 */ /* 0x000fe40000000f00 */
[----:B------:R-:W-:-:S07]  /*1f10*/  MOV R14, RZ ;  /* 0x000000ff000e7202 */ /* 0x000fce0000000f00 */
.L_x_23:
[----:B--2---:R-:W-:Y:S01]  /*1f20*/  IMAD R15, R11, UR6, R14 ;  /* 0x000000060b0f7c24 */ /* 0x004fe2000f8e020e */
[----:B------:R-:W-:-:S04]  /*1f30*/  IADD3 R14, PT, PT, R14, 0x8, RZ ;  /* 0x000000080e0e7810 */ /* 0x000fc80007ffe0ff */
[----:B------:R-:W-:-:S05]  /*1f40*/  LEA R15, R15, UR21, 0x2 ;  /* 0x000000150f0f7c11 */ /* 0x000fca000f8e10ff */
[----:B------:R-:W0:Y:S04]  /*1f50*/  LDS R16, [R15] ;  /* 0x000000000f107984 */ /* 0x000e280000000800 */
[----:B------:R-:W1:Y:S04]  /*1f60*/  LDS R26, [R15+0x4] ;  /* 0x000004000f1a7984 */ /* 0x000e680000000800 */
[----:B------:R-:W2:Y:S04]  /*1f70*/  LDS R28, [R15+0x8] ;  /* 0x000008000f1c7984 */ /* 0x000ea80000000800 */
[----:B------:R-:W3:Y:S04]  /*1f80*/  LDS R24, [R15+0x14] ;  /* 0x000014000f187984 */ /* 0x000ee80000000800 */
[----:B------:R-:W4:Y:S04]  /*1f90*/  LDS R20, [R15+0x1c] ;  /* 0x00001c000f147984 */ /* 0x000f280000000800 */
[----:B------:R-:W4:Y:S04]  /*1fa0*/  LDS R19, [R15+0xc] ;  /* 0x00000c000f137984 */ /* 0x000f280000000800 */
[----:B------:R-:W4:Y:S04]  /*1fb0*/  LDS R18, [R15+0x10] ;  /* 0x000010000f127984 */ /* 0x000f280000000800 */
[----:B------:R-:W4:Y:S01]  /*1fc0*/  LDS R22, [R15+0x18] ;  /* 0x000018000f167984 */ /* 0x000f220000000800 */
[----:B0-----:R-:W-:-:S04]  /*1fd0*/  FADD R16, R16, -R13 ;  /* 0x8000000d10107221 */ /* 0x001fc80000000000 */
[----:B------:R-:W-:Y:S01]  /*1fe0*/  FMUL R16, R16, 1.4426950216293334961 ;  /* 0x3fb8aa3b10107820 */ /* 0x000fe20000400000 */
[--C-:B-1----:R-:W-:Y:S01]  /*1ff0*/  FADD R26, R26, -R13.reuse ;  /* 0x8000000d1a1a7221 */ /* 0x102fe20000000000 */
[----:B--2---:R-:W-:-:S03]  /*2000*/  FADD R28, R28, -R13 ;  /* 0x8000000d1c1c7221 */ /* 0x004fc60000000000 */
[----:B------:R-:W-:Y:S01]  /*2010*/  FSETP.GEU.AND P6, PT, R16, -126, PT ;  /* 0xc2fc00001000780b */ /* 0x000fe20003fce000 */
[----:B------:R-:W-:Y:S01]  /*2020*/  FMUL R26, R26, 1.4426950216293334961 ;  /* 0x3fb8aa3b1a1a7820 */ /* 0x000fe20000400000 */
[----:B---3--:R-:W-:Y:S01]  /*2030*/  FADD R24, R24, -R13 ;  /* 0x8000000d18187221 */ /* 0x008fe20000000000 */
[----:B------:R-:W-:-:S03]  /*2040*/  FMUL R17, R28, 1.4426950216293334961 ;  /* 0x3fb8aa3b1c117820 */ /* 0x000fc60000400000 */
[----:B------:R-:W-:Y:S01]  /*2050*/  FSETP.GEU.AND P5, PT, R26, -126, PT ;  /* 0xc2fc00001a00780b */ /* 0x000fe20003fae000 */
[--C-:B----4-:R-:W-:Y:S01]  /*2060*/  FADD R20, R20, -R13.reuse ;  /* 0x8000000d14147221 */ /* 0x110fe20000000000 */
[----:B------:R-:W-:Y:S01]  /*2070*/  FMUL R28, R24, 1.4426950216293334961 ;  /* 0x3fb8aa3b181c7820 */ /* 0x000fe20000400000 */
[----:B------:R-:W-:Y:S01]  /*2080*/  FSETP.GEU.AND P4, PT, R17, -126, PT ;  /* 0xc2fc00001100780b */ /* 0x000fe20003f8e000 */
[--C-:B------:R-:W-:Y:S01]  /*2090*/  FADD R19, R19, -R13.reuse ;  /* 0x8000000d13137221 */ /* 0x100fe20000000000 */
[----:B------:R-:W-:Y:S02]  /*20a0*/  FMUL R20, R20, 1.4426950216293334961 ;  /* 0x3fb8aa3b14147820 */ /* 0x000fe40000400000 */
[----:B------:R-:W-:Y:S01]  /*20b0*/  @!P6 FMUL R16, R16, 0.5 ;  /* 0x3f0000001010e820 */ /* 0x000fe20000400000 */
[----:B------:R-:W-:Y:S01]  /*20c0*/  FSETP.GEU.AND P1, PT, R28, -126, PT ;  /* 0xc2fc00001c00780b */ /* 0x000fe20003f2e000 */
[----:B------:R-:W-:Y:S01]  /*20d0*/  FADD R18, R18, -R13 ;  /* 0x8000000d12127221 */ /* 0x000fe20000000000 */
[----:B------:R-:W-:-:S03]  /*20e0*/  FMUL R19, R19, 1.4426950216293334961 ;  /* 0x3fb8aa3b13137820 */ /* 0x000fc60000400000 */
[----:B------:R-:W0:Y:S01]  /*20f0*/  MUFU.EX2 R16, R16 ;  /* 0x0000001000107308 */ /* 0x000e220000000800 */
[----:B------:R-:W-:Y:S01]  /*2100*/  FADD R23, R22, -R13 ;  /* 0x8000000d16177221 */ /* 0x000fe20000000000 */
[----:B------:R-:W-:Y:S01]  /*2110*/  FMUL R21, R18, 1.4426950216293334961 ;  /* 0x3fb8aa3b12157820 */ /* 0x000fe20000400000 */
[----:B------:R-:W-:Y:S01]  /*2120*/  FSETP.GEU.AND P3, PT, R19, -126, PT ;  /* 0xc2fc00001300780b */ /* 0x000fe20003f6e000 */
[----:B------:R-:W-:Y:S01]  /*2130*/  @!P5 FMUL R26, R26, 0.5 ;  /* 0x3f0000001a1ad820 */ /* 0x000fe20000400000 */
[----:B------:R-:W-:Y:S01]  /*2140*/  FMUL R23, R23, 1.4426950216293334961 ;  /* 0x3fb8aa3b17177820 */ /* 0x000fe20000400000 */
[----:B------:R-:W-:Y:S01]  /*2150*/  @!P4 FMUL R17, R17, 0.5 ;  /* 0x3f0000001111c820 */ /* 0x000fe20000400000 */
[----:B------:R-:W-:Y:S01]  /*2160*/  FSETP.GEU.AND P2, PT, R21, -126, PT ;  /* 0xc2fc00001500780b */ /* 0x000fe20003f4e000 */
[----:B------:R-:W-:Y:S01]  /*2170*/  @!P1 FMUL R28, R28, 0.5 ;  /* 0x3f0000001c1c9820 */ /* 0x000fe20000400000 */
[----:B------:R-:W1:Y:S01]  /*2180*/  MUFU.EX2 R18, R26 ;  /* 0x0000001a00127308 */ /* 0x000e620000000800 */
[----:B------:R-:W-:-:S06]  /*2190*/  FSETP.GEU.AND P0, PT, R23, -126, PT ;  /* 0xc2fc00001700780b */ /* 0x000fcc0003f0e000 */
[----:B------:R-:W-:Y:S01]  /*21a0*/  @!P3 FMUL R19, R19, 0.5 ;  /* 0x3f0000001313b820 */ /* 0x000fe20000400000 */
[----:B0-----:R-:W-:Y:S01]  /*21b0*/  @!P6 FMUL R16, R16, R16 ;  /* 0x000000101010e220 */ /* 0x001fe20000400000 */
[----:B------:R-:W-:Y:S01]  /*21c0*/  FSETP.GEU.AND P6, PT, R20, -126, PT ;  /* 0xc2fc00001400780b */ /* 0x000fe20003fce000 */
[----:B------:R-:W0:Y:S01]  /*21d0*/  MUFU.EX2 R22, R17 ;  /* 0x0000001100167308 */ /* 0x000e220000000800 */
[----:B------:R-:W-:Y:S02]  /*21e0*/  @!P2 FMUL R21, R21, 0.5 ;  /* 0x3f0000001515a820 */ /* 0x000fe40000400000 */
[----:B------:R2:W-:Y:S01]  /*21f0*/  STS [R15], R16 ;  /* 0x000000100f007388 */ /* 0x0005e20000000800 */
[----:B------:R-:W-:Y:S01]  /*2200*/  @!P0 FMUL R23, R23, 0.5 ;  /* 0x3f00000017178820 */ /* 0x000fe20000400000 */
[----:B-1----:R-:W-:-:S03]  /*2210*/  @!P5 FMUL R18, R18, R18 ;  /* 0x000000121212d220 */ /* 0x002fc60000400000 */
[----:B------:R1:W3:Y:S04]  /*2220*/  MUFU.EX2 R24, R19 ;  /* 0x0000001300187308 */ /* 0x0002e80000000800 */
[----:B------:R-:W-:Y:S01]  /*2230*/  @!P6 FMUL R20, R20, 0.5 ;  /* 0x3f0000001414e820 */ /* 0x000fe20000400000 */
[----:B------:R2:W-:Y:S03]  /*2240*/  STS [R15+0x4], R18 ;  /* 0x000004120f007388 */ /* 0x0005e60000000800 */
[----:B------:R-:W4:Y:S01]  /*2250*/  MUFU.EX2 R26, R21 ;  /* 0x00000015001a7308 */ /* 0x000f220000000800 */
[----:B-1----:R-:W-:Y:S01]  /*2260*/  FADD R19, R16, R12 ;  /* 0x0000000c10137221 */ /* 0x002fe20000000000 */
[----:B0-----:R-:W-:-:S03]  /*2270*/  @!P4 FMUL R22, R22, R22 ;  /* 0x000000161616c220 */ /* 0x001fc60000400000 */
[----:B------:R-:W-:Y:S02]  /*2280*/  FADD R19, R19, R18 ;  /* 0x0000001213137221 */ /* 0x000fe40000000000 */
[----:B------:R2:W-:Y:S01]  /*2290*/  STS [R15+0x8], R22 ;  /* 0x000008160f007388 */ /* 0x0005e20000000800 */
[----:B------:R-:W0:Y:S01]  /*22a0*/  MUFU.EX2 R28, R28 ;  /* 0x0000001c001c7308 */ /* 0x000e220000000800 */
[----:B---3--:R-:W-:Y:S01]  /*22b0*/  @!P3 FMUL R24, R24, R24 ;  /* 0x000000181818b220 */ /* 0x008fe20000400000 */
[----:B------:R-:W-:-:S04]  /*22c0*/  FADD R19, R19, R22 ;  /* 0x0000001613137221 */ /* 0x000fc80000000000 */
[----:B------:R2:W-:Y:S01]  /*22d0*/  STS [R15+0xc], R24 ;  /* 0x00000c180f007388 */ /* 0x0005e20000000800 */
[----:B------:R-:W-:Y:S01]  /*22e0*/  FADD R19, R19, R24 ;  /* 0x0000001813137221 */ /* 0x000fe20000000000 */
[----:B------:R-:W1:Y:S01]  /*22f0*/  MUFU.EX2 R17, R23 ;  /* 0x0000001700117308 */ /* 0x000e620000000800 */
[----:B----4-:R-:W-:-:S04]  /*2300*/  @!P2 FMUL R26, R26, R26 ;  /* 0x0000001a1a1aa220 */ /* 0x010fc80000400000 */
[----:B------:R-:W-:Y:S01]  /*2310*/  FADD R19, R19, R26 ;  /* 0x0000001a13137221 */ /* 0x000fe20000000000 */
[----:B------:R2:W-:Y:S02]  /*2320*/  STS [R15+0x10], R26 ;  /* 0x0000101a0f007388 */ /* 0x0005e40000000800 */
[----:B------:R-:W3:Y:S01]  /*2330*/  MUFU.EX2 R20, R20 ;  /* 0x0000001400147308 */ /* 0x000ee20000000800 */
[----:B0-----:R-:W-:-:S04]  /*2340*/  @!P1 FMUL R28, R28, R28 ;  /* 0x0000001c1c1c9220 */ /* 0x001fc80000400000 */
[----:B------:R-:W-:Y:S01]  /*2350*/  FADD R12, R19, R28 ;  /* 0x0000001c130c7221 */ /* 0x000fe20000000000 */
[----:B------:R2:W-:Y:S01]  /*2360*/  STS [R15+0x14], R28 ;  /* 0x0000141c0f007388 */ /* 0x0005e20000000800 */
[----:B-1----:R-:W-:Y:S01]  /*2370*/  @!P0 FMUL R17, R17, R17 ;  /* 0x0000001111118220 */ /* 0x002fe20000400000 */
[----:B------:R-:W-:-:S03]  /*2380*/  ISETP.NE.AND P0, PT, R14, UR7, PT ;  /* 0x000000070e007c0c */ /* 0x000fc6000bf05270 */
[----:B------:R-:W-:Y:S01]  /*2390*/  FADD R19, R12, R17 ;  /* 0x000000110c137221 */ /* 0x000fe20000000000 */
[----:B------:R2:W-:Y:S01]  /*23a0*/  STS [R15+0x18], R17 ;  /* 0x000018110f007388 */ /* 0x0005e20000000800 */
[----:B---3--:R-:W-:-:S04]  /*23b0*/  @!P6 FMUL R20, R20, R20 ;  /* 0x000000141414e220 */ /* 0x008fc80000400000 */
[----:B------:R-:W-:Y:S01]  /*23c0*/  FADD R12, R19, R20 ;  /* 0x00000014130c7221 */ /* 0x000fe20000000000 */
[----:B------:R2:W-:Y:S03]  /*23d0*/  STS [R15+0x1c], R20 ;  /* 0x00001c140f007388 */ /* 0x0005e60000000800 */
[----:B------:R-:W-:Y:S05]  /*23e0*/  @P0 BRA `(.L_x_23) ;  /* 0xfffffff800cc0947 */ /* 0x000fea000383ffff */
[----:B------:R-:W-:-:S07]  /*23f0*/  MOV R14, UR7 ;  /* 0x00000007000e7c02 */ /* 0x000fce0008000f00 */
.L_x_22:
[----:B------:R-:W-:-:S09]  /*2400*/  UISETP.NE.AND UP2, UPT, UR15, URZ, UPT ;  /* 0x000000ff0f00728c */ /* 0x000fd2000bf45270 */
[----:B------:R-:W-:Y:S05]  /*2410*/  BRA.U !UP2, `(.L_x_21) ;  /* 0x000000050a407547 */ /* 0x000fea000b800000 */
[----:B------:R-:W-:Y:S02]  /*2420*/  UIADD3 UR5, UPT, UPT, UR15, -0x1, URZ ;  /* 0xffffffff0f057890 */ /* 0x000fe4000fffe0ff */
[----:B------:R-:W-:Y:S02]  /*2430*/  UISETP.NE.AND UP3, UPT, UR19, URZ, UPT ;  /* 0x000000ff1300728c */ /* 0x000fe4000bf65270 */
[----:B------:R-:W-:-:S09]  /*2440*/  UISETP.GE.U32.AND UP2, UPT, UR5, 0x3, UPT ;  /* 0x000000030500788c */ /* 0x000fd2000bf46070 */
[----:B------:R-:W-:Y:S05]  /*2450*/  BRA.U !UP2, `(.L_x_24) ;  /* 0x000000010a9c7547 */ /* 0x000fea000b800000 */
[----:B--2---:R-:W-:Y:S01]  /*2460*/  IMAD R15, R11, UR6, R14 ;  /* 0x000000060b0f7c24 */ /* 0x004fe2000f8e020e */
[----:B------:R-:W-:-:S04]  /*2470*/  IADD3 R14, PT, PT, R14, 0x4, RZ ;  /* 0x000000040e0e7810 */ /* 0x000fc80007ffe0ff */
[----:B------:R-:W-:-:S05]  /*2480*/  LEA R15, R15, UR21, 0x2 ;  /* 0x000000150f0f7c11 */ /* 0x000fca000f8e10ff */
[----:B------:R-:W0:Y:S04]  /*2490*/  LDS R16, [R15] ;  /* 0x000000000f107984 */ /* 0x000e280000000800 */
[----:B------:R-:W1:Y:S04]  /*24a0*/  LDS R18, [R15+0x4] ;  /* 0x000004000f127984 */ /* 0x000e680000000800 */
[----:B------:R-:W2:Y:S04]  /*24b0*/  LDS R20, [R15+0x8] ;  /* 0x000008000f147984 */ /* 0x000ea80000000800 */
[----:B------:R-:W3:Y:S01]  /*24c0*/  LDS R22, [R15+0xc] ;  /* 0x00000c000f167984 */ /* 0x000ee20000000800 */
[--C-:B0-----:R-:W-:Y:S01]  /*24d0*/  FADD R16, R16, -R13.reuse ;  /* 0x8000000d10107221 */ /* 0x101fe20000000000 */
[----:B-1----:R-:W-:-:S03]  /*24e0*/  FADD R18, R18, -R13 ;  /* 0x8000000d12127221 */ /* 0x002fc60000000000 */
[----:B------:R-:W-:Y:S01]  /*24f0*/  FMUL R16, R16, 1.4426950216293334961 ;  /* 0x3fb8aa3b10107820 */ /* 0x000fe20000400000 */
[----:B--2---:R-:W-:Y:S01]  /*2500*/  FADD R20, R20, -R13 ;  /* 0x8000000d14147221 */ /* 0x004fe20000000000 */
[----:B------:R-:W-:-:S03]  /*2510*/  FMUL R18, R18, 1.4426950216293334961 ;  /* 0x3fb8aa3b12127820 */ /* 0x000fc60000400000 */
[----:B------:R-:W-:Y:S01]  /*2520*/  FSETP.GEU.AND P0, PT, R16, -126, PT ;  /* 0xc2fc00001000780b */ /* 0x000fe20003f0e000 */
[----:B---3--:R-:W-:Y:S01]  /*2530*/  FADD R22, R22, -R13 ;  /* 0x8000000d16167221 */ /* 0x008fe20000000000 */
[----:B------:R-:W-:Y:S01]  /*2540*/  FMUL R20, R20, 1.4426950216293334961 ;  /* 0x3fb8aa3b14147820 */ /* 0x000fe20000400000 */
[----:B------:R-:W-:Y:S02]  /*2550*/  FSETP.GEU.AND P1, PT, R18, -126, PT ;  /* 0xc2fc00001200780b */ /* 0x000fe40003f2e000 */
[----:B------:R-:W-:Y:S02]  /*2560*/  FMUL R22, R22, 1.4426950216293334961 ;  /* 0x3fb8aa3b16167820 */ /* 0x000fe40000400000 */
[----:B------:R-:W-:-:S03]  /*2570*/  FSETP.GEU.AND P2, PT, R20, -126, PT ;  /* 0xc2fc00001400780b */ /* 0x000fc60003f4e000 */
[----:B------:R-:W-:-:S03]  /*2580*/  FSETP.GEU.AND P3, PT, R22, -126, PT ;  /* 0xc2fc00001600780b */ /* 0x000fc60003f6e000 */
[----:B------:R-:W-:-:S03]  /*2590*/  @!P0 FMUL R16, R16, 0.5 ;  /* 0x3f00000010108820 */ /* 0x000fc60000400000 */
[----:B------:R-:W-:Y:S01]  /*25a0*/  @!P1 FMUL R18, R18, 0.5 ;  /* 0x3f00000012129820 */ /* 0x000fe20000400000 */
[----:B------:R-:W0:Y:S03]  /*25b0*/  MUFU.EX2 R17, R16 ;  /* 0x0000001000117308 */ /* 0x000e260000000800 */
[----:B------:R-:W-:-:S03]  /*25c0*/  @!P2 FMUL R20, R20, 0.5 ;  /* 0x3f0000001414a820 */ /* 0x000fc60000400000 */
[----:B------:R-:W-:Y:S02]  /*25d0*/  @!P3 FMUL R22, R22, 0.5 ;  /* 0x3f0000001616b820 */ /* 0x000fe40000400000 */
[----:B------:R-:W1:Y:S08]  /*25e0*/  MUFU.EX2 R19, R18 ;  /* 0x0000001200137308 */ /* 0x000e700000000800 */
[----:B------:R-:W2:Y:S01]  /*25f0*/  MUFU.EX2 R21, R20 ;  /* 0x0000001400157308 */ /* 0x000ea20000000800 */
[----:B0-----:R-:W-:-:S04]  /*2600*/  @!P0 FMUL R17, R17, R17 ;  /* 0x0000001111118220 */ /* 0x001fc80000400000 */
[----:B------:R-:W-:Y:S01]  /*2610*/  FADD R12, R12, R17 ;  /* 0x000000110c0c7221 */ /* 0x000fe20000000000 */
[----:B------:R0:W-:Y:S02]  /*2620*/  STS [R15], R17 ;  /* 0x000000110f007388 */ /* 0x0001e40000000800 */
[----:B------:R-:W3:Y:S01]  /*2630*/  MUFU.EX2 R23, R22 ;  /* 0x0000001600177308 */ /* 0x000ee20000000800 */
[----:B-1----:R-:W-:-:S04]  /*2640*/  @!P1 FMUL R19, R19, R19 ;  /* 0x0000001313139220 */ /* 0x002fc80000400000 */
[----:B------:R-:W-:Y:S01]  /*2650*/  FADD R12, R12, R19 ;  /* 0x000000130c0c7221 */ /* 0x000fe20000000000 */
[----:B------:R0:W-:Y:S01]  /*2660*/  STS [R15+0x4], R19 ;  /* 0x000004130f007388 */ /* 0x0001e20000000800 */
[----:B--2---:R-:W-:-:S04]  /*2670*/  @!P2 FMUL R21, R21, R21 ;  /* 0x000000151515a220 */ /* 0x004fc80000400000 */
[----:B------:R-:W-:Y:S01]  /*2680*/  FADD R12, R12, R21 ;  /* 0x000000150c0c7221 */ /* 0x000fe20000000000 */
[----:B------:R0:W-:Y:S01]  /*2690*/  STS [R15+0x8], R21 ;  /* 0x000008150f007388 */ /* 0x0001e20000000800 */
[----:B---3--:R-:W-:-:S04]  /*26a0*/  @!P3 FMUL R23, R23, R23 ;  /* 0x000000171717b220 */ /* 0x008fc80000400000 */
[----:B------:R-:W-:Y:S01]  /*26b0*/  FADD R12, R12, R23 ;  /* 0x000000170c0c7221 */ /* 0x000fe20000000000 */
[----:B------:R0:W-:Y:S06]  /*26c0*/  STS [R15+0xc], R23 ;  /* 0x00000c170f007388 */ /* 0x0001ec0000000800 */
.L_x_24:
[----:B------:R-:W-:Y:S05]  /*26d0*/  BRA.U !UP3, `(.L_x_21) ;  /* 0x000000010b907547 */ /* 0x000fea000b800000 */
[----:B------:R-:W-:Y:S02]  /*26e0*/  UISETP.NE.AND UP2, UPT, UR19, 0x1, UPT ;  /* 0x000000011300788c */ /* 0x000fe4000bf45270 */
[----:B------:R-:W-:-:S07]  /*26f0*/  UISETP.NE.AND UP3, UPT, UR10, URZ, UPT ;  /* 0x000000ff0a00728c */ /* 0x000fce000bf65270 */
[----:B------:R-:W-:Y:S05]  /*2700*/  BRA.U !UP2, `(.L_x_25) ;  /* 0x000000010a547547 */ /* 0x000fea000b800000 */
[----:B0-2---:R-:W-:Y:S01]  /*2710*/  IMAD R15, R11, UR6, R14 ;  /* 0x000000060b0f7c24 */ /* 0x005fe2000f8e020e */
[----:B------:R-:W-:-:S04]  /*2720*/  IADD3 R14, PT, PT, R14, 0x2, RZ ;  /* 0x000000020e0e7810 */ /* 0x000fc80007ffe0ff */
[----:B------:R-:W-:-:S05]  /*2730*/  LEA R20, R15, UR21, 0x2 ;  /* 0x000000150f147c11 */ /* 0x000fca000f8e10ff */
[----:B------:R-:W0:Y:S04]  /*2740*/  LDS R16, [R20] ;  /* 0x0000000014107984 */ /* 0x000e280000000800 */
[----:B------:R-:W1:Y:S01]  /*2750*/  LDS R18, [R20+0x4] ;  /* 0x0000040014127984 */ /* 0x000e620000000800 */
[--C-:B0-----:R-:W-:Y:S01]  /*2760*/  FADD R16, R16, -R13.reuse ;  /* 0x8000000d10107221 */ /* 0x101fe20000000000 */
[----:B-1----:R-:W-:-:S03]  /*2770*/  FADD R18, R18, -R13 ;  /* 0x8000000d12127221 */ /* 0x002fc60000000000 */
[----:B------:R-:W-:Y:S01]  /*2780*/  FMUL R16, R16, 1.4426950216293334961 ;  /* 0x3fb8aa3b10107820 */ /* 0x000fe20000400000 */
[----:B------:R-:W-:-:S04]  /*2790*/  FMUL R18, R18, 1.4426950216293334961 ;  /* 0x3fb8aa3b12127820 */ /* 0x000fc80000400000 */
[----:B------:R-:W-:Y:S02]  /*27a0*/  FSETP.GEU.AND P0, PT, R16, -126, PT ;  /* 0xc2fc00001000780b */ /* 0x000fe40003f0e000 */
[----:B------:R-:W-:-:S11]  /*27b0*/  FSETP.GEU.AND P1, PT, R18, -126, PT ;  /* 0xc2fc00001200780b */ /* 0x000fd60003f2e000 */
[----:B------:R-:W-:Y:S02]  /*27c0*/  @!P0 FMUL R16, R16, 0.5 ;  /* 0x3f00000010108820 */ /* 0x000fe40000400000 */
[----:B------:R-:W-:Y:S02]  /*27d0*/  @!P1 FMUL R18, R18, 0.5 ;  /* 0x3f00000012129820 */ /* 0x000fe40000400000 */
[----:B------:R-:W0:Y:S08]  /*27e0*/  MUFU.EX2 R15, R16 ;  /* 0x00000010000f7308 */ /* 0x000e300000000800 */
[----:B------:R-:W1:Y:S01]  /*27f0*/  MUFU.EX2 R17, R18 ;  /* 0x0000001200117308 */ /* 0x000e620000000800 */
[----:B0-----:R-:W-:-:S04]  /*2800*/  @!P0 FMUL R15, R15, R15 ;  /* 0x0000000f0f0f8220 */ /* 0x001fc80000400000 */
[----:B------:R-:W-:Y:S01]  /*2810*/  FADD R12, R12, R15 ;  /* 0x0000000f0c0c7221 */ /* 0x000fe20000000000 */
[----:B------:R3:W-:Y:S01]  /*2820*/  STS [R20], R15 ;  /* 0x0000000f14007388 */ /* 0x0007e20000000800 */
[----:B-1----:R-:W-:-:S04]  /*2830*/  @!P1 FMUL R17, R17, R17 ;  /* 0x0000001111119220 */ /* 0x002fc80000400000 */
[----:B------:R-:W-:Y:S01]  /*2840*/  FADD R12, R12, R17 ;  /* 0x000000110c0c7221 */ /* 0x000fe20000000000 */
[----:B------:R3:W-:Y:S06]  /*2850*/  STS [R20+0x4], R17 ;  /* 0x0000041114007388 */ /* 0x0007ec0000000800 */
.L_x_25:
[----:B------:R-:W-:Y:S05]  /*2860*/  BRA.U !UP3, `(.L_x_21) ;  /* 0x000000010b2c7547 */ /* 0x000fea000b800000 */
[----:B------:R-:W-:-:S05]  /*2870*/  IMAD R14, R11, UR6, R14 ;  /* 0x000000060b0e7c24 */ /* 0x000fca000f8e020e */
[----:B------:R-:W-:-:S05]  /*2880*/  LEA R14, R14, UR21, 0x2 ;  /* 0x000000150e0e7c11 */ /* 0x000fca000f8e10ff */
[----:B--2---:R-:W1:Y:S02]  /*2890*/  LDS R16, [R14] ;  /* 0x000000000e107984 */ /* 0x004e640000000800 */
[----:B-1----:R-:W-:-:S04]  /*28a0*/  FADD R16, R16, -R13 ;  /* 0x8000000d10107221 */ /* 0x002fc80000000000 */
[----:B------:R-:W-:-:S05]  /*28b0*/  FMUL R16, R16, 1.4426950216293334961 ;  /* 0x3fb8aa3b10107820 */ /* 0x000fca0000400000 */
[----:B------:R-:W-:-:S13]  /*28c0*/  FSETP.GEU.AND P0, PT, R16, -126, PT ;  /* 0xc2fc00001000780b */ /* 0x000fda0003f0e000 */
[----:B------:R-:W-:-:S04]  /*28d0*/  @!P0 FMUL R16, R16, 0.5 ;  /* 0x3f00000010108820 */ /* 0x000fc80000400000 */
[----:B0--3--:R-:W0:Y:S02]  /*28e0*/  MUFU.EX2 R15, R16 ;  /* 0x00000010000f7308 */ /* 0x009e240000000800 */
[----:B0-----:R-:W-:-:S04]  /*28f0*/  @!P0 FMUL R15, R15, R15 ;  /* 0x0000000f0f0f8220 */ /* 0x001fc80000400000 */
[----:B------:R-:W-:Y:S01]  /*2900*/  FADD R12, R12, R15 ;  /* 0x0000000f0c0c7221 */ /* 0x000fe20000000000 */
[----:B------:R4:W-:Y:S06]  /*2910*/  STS [R14], R15 ;  /* 0x0000000f0e007388 */ /* 0x0009ec0000000800 */
.L_x_21:
[----:B012345:R-:W-:-:S05]  /*2920*/  FMNMX R15, R2, R13, !PT ;  /* 0x0000000d020f7209 */ /* 0x03ffca0007800000 */
[----:B------:R-:W-:Y:S01]  /*2930*/  FADD R2, R2, -R15 ;  /* 0x8000000f02027221 */ /* 0x000fe20000000000 */
[----:B------:R-:W-:-:S03]  /*2940*/  FADD R13, -R15, R13 ;  /* 0x0000000d0f0d7221 */ /* 0x000fc60000000100 */
        /* <DEDUP_REMOVED lines=9> */
[----:B------:R-:W-:Y:S01]  /*29e0*/  FMUL R14, R0, R13 ;  /* 0x0000000d000e7220 */ /* 0x000fe20000400000 */
[----:B-1----:R-:W-:-:S04]  /*29f0*/  @!P1 FMUL R17, R17, R17 ;  /* 0x0000001111119220 */ /* 0x002fc80000400000 */
[----:B------:R-:W-:Y:S01]  /*2a00*/  FFMA R19, R17, R12, R14 ;  /* 0x0000000c11137223 */ /* 0x000fe2000000000e */
[----:B------:R-:W-:Y:S06]  /*2a10*/  BRA.U !UP0, `(.L_x_26) ;  /* 0x0000001108c07547 */ /* 0x000fec000b800000 */
[----:B------:R-:W-:Y:S01]  /*2a20*/  IADD3 R0, PT, PT, R19, 0x1800000, RZ ;  /* 0x0180000013007810 */ /* 0x000fe20007ffe0ff */
[----:B------:R-:W-:Y:S03]  /*2a30*/  BSSY.RECONVERGENT B0, `(.L_x_27) ;  /* 0x000000b000007945 */ /* 0x000fe60003800200 */
[----:B------:R-:W-:-:S04]  /*2a40*/  LOP3.LUT R0, R0, 0x7f800000, RZ, 0xc0, !PT ;  /* 0x7f80000000007812 */ /* 0x000fc800078ec0ff */
[----:B------:R-:W-:-:S13]  /*2a50*/  ISETP.GT.U32.AND P0, PT, R0, 0x1ffffff, PT ;  /* 0x01ffffff0000780c */ /* 0x000fda0003f04070 */
[----:B------:R-:W-:Y:S05]  /*2a60*/  @P0 BRA `(.L_x_28) ;  /* 0x00000000000c0947 */ /* 0x000fea0003800000 */
[----:B------:R-:W-:-:S07]  /*2a70*/  MOV R12, 0x2a90 ;  /* 0x00002a90000c7802 */ /* 0x000fce0000000f00 */
[----:B------:R-:W-:Y:S05]  /*2a80*/  CALL.REL.NOINC `($__internal_0_$__cuda_sm20_rcp_rn_f32_slowpath) ;  /* 0x0000001000c47944 */ /* 0x000fea0003c00000 */
[----:B------:R-:W-:Y:S05]  /*2a90*/  BRA `(.L_x_29) ;  /* 0x0000000000107947 */ /* 0x000fea0003800000 */
.L_x_28:
[----:B------:R-:W0:Y:S02]  /*2aa0*/  MUFU.RCP R2, R19 ;  /* 0x0000001300027308 */ /* 0x000e240000001000 */
[----:B0-----:R-:W-:-:S04]  /*2ab0*/  FFMA R0, R19, R2, -1 ;  /* 0xbf80000013007423 */ /* 0x001fc80000000002 */
[----:B------:R-:W-:-:S04]  /*2ac0*/  FADD.FTZ R13, -R0, -RZ ;  /* 0x800000ff000d7221 */ /* 0x000fc80000010100 */
[----:B------:R-:W-:-:S07]  /*2ad0*/  FFMA R2, R2, R13, R2 ;  /* 0x0000000d02027223 */ /* 0x000fce0000000002 */
.L_x_29:
[----:B------:R-:W-:Y:S05]  /*2ae0*/  BSYNC.RECONVERGENT B0 ;  /* 0x0000000000007941 */ /* 0x000fea0003800200 */
.L_x_27:
[----:B------:R-:W-:Y:S05]  /*2af0*/  BRA.U !UP1, `(.L_x_30) ;  /* 0x0000000509d47547 */ /* 0x000fea000b800000 */
[----:B------:R-:W-:-:S05]  /*2b00*/  UMOV UR5, URZ ;  /* 0x000000ff00057c82 */ /* 0x000fca0008000000 */
.L_x_36:
[----:B0-----:R-:W0:Y:S01]  /*2b10*/  LDCU UR24, c[0x0][0x3b0] ;  /* 0x00007600ff1877ac */ /* 0x001e220008000800 */
[----:B------:R-:W-:Y:S01]  /*2b20*/  HFMA2 R16, -RZ, RZ, 0, 0 ;  /* 0x00000000ff107431 */ /* 0x000fe200000001ff */
[----:B------:R-:W-:Y:S01]  /*2b30*/  UMOV UR6, URZ ;  /* 0x000000ff00067c82 */ /* 0x000fe20008000000 */
[----:B0-----:R-:W-:-:S09]  /*2b40*/  UISETP.GE.U32.AND UP0, UPT, UR24, 0x8, UPT ;  /* 0x000000081800788c */ /* 0x001fd2000bf06070 */
[----:B------:R-:W-:Y:S05]  /*2b50*/  BRA.U !UP0, `(.L_x_31) ;  /* 0x0000000108a87547 */ /* 0x000fea000b800000 */
[----:B------:R-:W0:Y:S01]  /*2b60*/  LDC R13, c[0x0][0x3a4] ;  /* 0x0000e900ff0d7b82 */ /* 0x000e220000000800 */
[----:B------:R-:W-:Y:S02]  /*2b70*/  MOV R16, RZ ;  /* 0x000000ff00107202 */ /* 0x000fe40000000f00 */
[----:B------:R-:W-:-:S07]  /*2b80*/  MOV R0, RZ ;  /* 0x000000ff00007202 */ /* 0x000fce0000000f00 */
.L_x_32:
[----:B------:R-:W-:Y:S02]  /*2b90*/  IMAD R12, R11, UR24, R0 ;  /* 0x000000180b0c7c24 */ /* 0x000fe4000f8e0200 */
[C---:B0-----:R-:W-:Y:S01]  /*2ba0*/  IMAD R18, R0.reuse, R13, UR5 ;  /* 0x0000000500127e24 */ /* 0x041fe2000f8e020d */
[----:B------:R-:W-:Y:S02]  /*2bb0*/  IADD3 R0, PT, PT, R0, 0x8, RZ ;  /* 0x0000000800007810 */ /* 0x000fe40007ffe0ff */
[----:B------:R-:W-:Y:S02]  /*2bc0*/  LEA R12, R12, UR21, 0x2 ;  /* 0x000000150c0c7c11 */ /* 0x000fe4000f8e10ff */
[----:B------:R-:W-:Y:S02]  /*2bd0*/  LEA R22, R18, UR20, 0x2 ;  /* 0x0000001412167c11 */ /* 0x000fe4000f8e10ff */
[----:B------:R-:W-:Y:S01]  /*2be0*/  ISETP.NE.AND P0, PT, R0, UR7, PT ;  /* 0x0000000700007c0c */ /* 0x000fe2000bf05270 */
[----:B------:R-:W-:Y:S01]  /*2bf0*/  LDS R23, [R12] ;  /* 0x000000000c177984 */ /* 0x000fe20000000800 */
[----:B------:R-:W-:-:S03]  /*2c00*/  LEA R26, R13, R22, 0x2 ;  /* 0x000000160d1a7211 */ /* 0x000fc600078e10ff */
[----:B------:R-:W0:Y:S01]  /*2c10*/  LDS R24, [R22] ;  /* 0x0000000016187984 */ /* 0x000e220000000800 */
[----:B------:R-:W-:-:S03]  /*2c20*/  LEA R28, R13, R26, 0x2 ;  /* 0x0000001a0d1c7211 */ /* 0x000fc600078e10ff */
[----:B------:R-:W-:Y:S01]  /*2c30*/  LDS R20, [R12+0x4] ;  /* 0x000004000c147984 */ /* 0x000fe20000000800 */
[----:B------:R-:W-:-:S03]  /*2c40*/  LEA R27, R13, R28, 0x2 ;  /* 0x0000001c0d1b7211 */ /* 0x000fc600078e10ff */
[----:B------:R-:W1:Y:S04]  /*2c50*/  LDS R26, [R26] ;  /* 0x000000001a1a7984 */ /* 0x000e680000000800 */
[----:B------:R2:W-:Y:S04]  /*2c60*/  LDS R18, [R28] ;  /* 0x000000001c127984 */ /* 0x0005e80000000800 */
[----:B------:R-:W3:Y:S01]  /*2c70*/  LDS R21, [R12+0x8] ;  /* 0x000008000c157984 */ /* 0x000ee20000000800 */
[----:B0-----:R-:W-:Y:S01]  /*2c80*/  FFMA R25, R23, R24, R16 ;  /* 0x0000001817197223 */ /* 0x001fe20000000010 */
[----:B------:R-:W-:-:S02]  /*2c90*/  LEA R24, R13, R27, 0x2 ;  /* 0x0000001b0d187211 */ /* 0x000fc400078e10ff */
[----:B------:R-:W-:Y:S04]  /*2ca0*/  LDS R16, [R12+0xc] ;  /* 0x00000c000c107984 */ /* 0x000fe80000000800 */
[----:B------:R0:W4:Y:S01]  /*2cb0*/  LDS R23, [R27] ;  /* 0x000000001b177984 */ /* 0x0001220000000800 */
[----:B-1----:R-:W-:Y:S01]  /*2cc0*/  FFMA R22, R20, R26, R25 ;  /* 0x0000001a14167223 */ /* 0x002fe20000000019 */
[C---:B------:R-:W-:Y:S02]  /*2cd0*/  LEA R20, R13.reuse, R24, 0x2 ;  /* 0x000000180d147211 */ /* 0x040fe400078e10ff */
[----:B------:R-:W-:Y:S02]  /*2ce0*/  LDS R26, [R12+0x18] ;  /* 0x000018000c1a7984 */ /* 0x000fe40000000800 */
[----:B--2---:R-:W-:-:S02]  /*2cf0*/  LEA R28, R13, R20, 0x2 ;  /* 0x000000140d1c7211 */ /* 0x004fc400078e10ff */
[----:B------:R-:W-:Y:S01]  /*2d00*/  LDS R20, [R20] ;  /* 0x0000000014147984 */ /* 0x000fe20000000800 */
[----:B---3--:R-:W-:Y:S01]  /*2d10*/  FFMA R25, R21, R18, R22 ;  /* 0x0000001215197223 */ /* 0x008fe20000000016 */
[----:B0-----:R-:W-:Y:S02]  /*2d20*/  LEA R27, R13, R28, 0x2 ;  /* 0x0000001c0d1b7211 */ /* 0x001fe400078e10ff */
[----:B------:R-:W-:Y:S04]  /*2d30*/  LDS R18, [R12+0x10] ;  /* 0x000010000c127984 */ /* 0x000fe80000000800 */
[----:B------:R-:W0:Y:S04]  /*2d40*/  LDS R21, [R24] ;  /* 0x0000000018157984 */ /* 0x000e280000000800 */
[----:B------:R-:W1:Y:S04]  /*2d50*/  LDS R22, [R12+0x14] ;  /* 0x000014000c167984 */ /* 0x000e680000000800 */
[----:B------:R-:W-:Y:S01]  /*2d60*/  LDS R27, [R27] ;  /* 0x000000001b1b7984 */ /* 0x000fe20000000800 */
[----:B----4-:R-:W-:-:S03]  /*2d70*/  FFMA R23, R16, R23, R25 ;  /* 0x0000001710177223 */ /* 0x010fc60000000019 */
[----:B------:R-:W2:Y:S04]  /*2d80*/  LDS R16, [R28] ;  /* 0x000000001c107984 */ /* 0x000ea80000000800 */
[----:B------:R-:W3:Y:S01]  /*2d90*/  LDS R25, [R12+0x1c] ;  /* 0x00001c000c197984 */ /* 0x000ee20000000800 */
[----:B0-----:R-:W-:-:S04]  /*2da0*/  FFMA R21, R18, R21, R23 ;  /* 0x0000001512157223 */ /* 0x001fc80000000017 */
[----:B-1----:R-:W-:-:S04]  /*2db0*/  FFMA R21, R22, R20, R21 ;  /* 0x0000001416157223 */ /* 0x002fc80000000015 */
[----:B--2---:R-:W-:-:S04]  /*2dc0*/  FFMA R16, R26, R16, R21 ;  /* 0x000000101a107223 */ /* 0x004fc80000000015 */
[----:B---3--:R-:W-:Y:S01]  /*2dd0*/  FFMA R16, R25, R27, R16 ;  /* 0x0000001b19107223 */ /* 0x008fe20000000010 */
[----:B------:R-:W-:Y:S06]  /*2de0*/  @P0 BRA `(.L_x_32) ;  /* 0xfffffffc00680947 */ /* 0x000fec000383ffff */
[----:B------:R-:W-:-:S05]  /*2df0*/  UMOV UR6, UR7 ;  /* 0x0000000700067c82 */ /* 0x000fca0008000000 */
.L_x_31:
[----:B------:R-:W-:-:S09]  /*2e00*/  UISETP.NE.AND UP0, UPT, UR15, URZ, UPT ;  /* 0x000000ff0f00728c */ /* 0x000fd2000bf05270 */
[----:B------:R-:W-:Y:S05]  /*2e10*/  BRA.U !UP0, `(.L_x_33) ;  /* 0x0000000108d87547 */ /* 0x000fea000b800000 */
[----:B------:R-:W-:Y:S02]  /*2e20*/  UIADD3 UR11, UPT, UPT, UR15, -0x1, URZ ;  /* 0xffffffff0f0b7890 */ /* 0x000fe4000fffe0ff */
[----:B------:R-:W-:Y:S02]  /*2e30*/  UISETP.NE.AND UP1, UPT, UR19, URZ, UPT ;  /* 0x000000ff1300728c */ /* 0x000fe4000bf25270 */
[----:B------:R-:W-:-:S09]  /*2e40*/  UISETP.GE.U32.AND UP0, UPT, UR11, 0x3, UPT ;  /* 0x000000030b00788c */ /* 0x000fd2000bf06070 */
[----:B------:R-:W-:Y:S05]  /*2e50*/  BRA.U !UP0, `(.L_x_34) ;  /* 0x0000000108587547 */ /* 0x000fea000b800000 */
[----:B------:R-:W0:Y:S01]  /*2e60*/  LDCU UR14, c[0x0][0x3a4] ;  /* 0x00007480ff0e77ac */ /* 0x000e220008000800 */
[----:B------:R-:W-:-:S05]  /*2e70*/  MOV R0, UR24 ;  /* 0x0000001800007c02 */ /* 0x000fca0008000f00 */
[----:B------:R-:W-:-:S05]  /*2e80*/  IMAD R0, R11, R0, UR6 ;  /* 0x000000060b007e24 */ /* 0x000fca000f8e0200 */
[----:B------:R-:W-:-:S05]  /*2e90*/  LEA R0, R0, UR21, 0x2 ;  /* 0x0000001500007c11 */ /* 0x000fca000f8e10ff */
[----:B------:R-:W-:Y:S01]  /*2ea0*/  LDS R13, [R0] ;  /* 0x00000000000d7984 */ /* 0x000fe20000000800 */
[----:B0-----:R-:W-:-:S03]  /*2eb0*/  UIMAD UR11, UR6, UR14, UR5 ;  /* 0x0000000e060b72a4 */ /* 0x001fc6000f8e0205 */
[----:B------:R-:W-:Y:S01]  /*2ec0*/  LDS R21, [R0+0x4] ;  /* 0x0000040000157984 */ /* 0x000fe20000000800 */
[----:B------:R-:W-:Y:S02]  /*2ed0*/  UIADD3 UR6, UPT, UPT, UR6, 0x4, URZ ;  /* 0x0000000406067890 */ /* 0x000fe4000fffe0ff */
[----:B------:R-:W-:Y:S01]  /*2ee0*/  ULEA UR11, UR11, UR20, 0x2 ;  /* 0x000000140b0b7291 */ /* 0x000fe2000f8e10ff */
[----:B------:R-:W-:Y:S03]  /*2ef0*/  LDS R23, [R0+0x8] ;  /* 0x0000080000177984 */ /* 0x000fe60000000800 */
[----:B------:R-:W-:Y:S01]  /*2f00*/  ULEA UR22, UR14, UR11, 0x2 ;  /* 0x0000000b0e167291 */ /* 0x000fe2000f8e10ff */
[----:B------:R-:W-:Y:S03]  /*2f10*/  LDS R25, [R0+0xc] ;  /* 0x00000c0000197984 */ /* 0x000fe60000000800 */
[----:B------:R-:W-:Y:S01]  /*2f20*/  ULEA UR23, UR14, UR22, 0x2 ;  /* 0x000000160e177291 */ /* 0x000fe2000f8e10ff */
[----:B------:R-:W0:Y:S03]  /*2f30*/  LDS R12, [UR11] ;  /* 0x0000000bff0c7984 */ /* 0x000e260008000800 */
[----:B------:R-:W-:Y:S01]  /*2f40*/  ULEA UR11, UR14, UR23, 0x2 ;  /* 0x000000170e0b7291 */ /* 0x000fe2000f8e10ff */
[----:B------:R-:W1:Y:S04]  /*2f50*/  LDS R18, [UR22] ;  /* 0x00000016ff127984 */ /* 0x000e680008000800 */
[----:B------:R-:W2:Y:S04]  /*2f60*/  LDS R20, [UR23] ;  /* 0x00000017ff147984 */ /* 0x000ea80008000800 */
[----:B------:R-:W3:Y:S01]  /*2f70*/  LDS R22, [UR11] ;  /* 0x0000000bff167984 */ /* 0x000ee20008000800 */
[----:B0-----:R-:W-:-:S04]  /*2f80*/  FFMA R12, R13, R12, R16 ;  /* 0x0000000c0d0c7223 */ /* 0x001fc80000000010 */
[----:B-1----:R-:W-:-:S04]  /*2f90*/  FFMA R12, R21, R18, R12 ;  /* 0x00000012150c7223 */ /* 0x002fc8000000000c */
[----:B--2---:R-:W-:-:S04]  /*2fa0*/  FFMA R12, R23, R20, R12 ;  /* 0x00000014170c7223 */ /* 0x004fc8000000000c */
[----:B---3--:R-:W-:-:S07]  /*2fb0*/  FFMA R16, R25, R22, R12 ;  /* 0x0000001619107223 */ /* 0x008fce000000000c */
.L_x_34:
[----:B------:R-:W-:Y:S05]  /*2fc0*/  BRA.U !UP1, `(.L_x_33) ;  /* 0x00000001096c7547 */ /* 0x000fea000b800000 */
[----:B------:R-:W-:Y:S02]  /*2fd0*/  UISETP.NE.AND UP0, UPT, UR19, 0x1, UPT ;  /* 0x000000011300788c */ /* 0x000fe4000bf05270 */
[----:B------:R-:W-:-:S07]  /*2fe0*/  UISETP.NE.AND UP1, UPT, UR10, URZ, UPT ;  /* 0x000000ff0a00728c */ /* 0x000fce000bf25270 */
        /* <DEDUP_REMOVED lines=9> */
[----:B------:R-:W-:-:S04]  /*3080*/  ULEA UR14, UR14, UR20, 0x2 ;  /* 0x000000140e0e7291 */ /* 0x000fc8000f8e10ff */
[----:B------:R-:W-:-:S05]  /*3090*/  ULEA UR11, UR11, UR14, 0x2 ;  /* 0x0000000e0b0b7291 */ /* 0x000fca000f8e10ff */
[----:B------:R-:W0:Y:S04]  /*30a0*/  LDS R12, [UR14] ;  /* 0x0000000eff0c7984 */ /* 0x000e280008000800 */
[----:B------:R-:W1:Y:S01]  /*30b0*/  LDS R18, [UR11] ;  /* 0x0000000bff127984 */ /* 0x000e620008000800 */
[----:B0-----:R-:W-:-:S04]  /*30c0*/  FFMA R12, R13, R12, R16 ;  /* 0x0000000c0d0c7223 */ /* 0x001fc80000000010 */
[----:B-1----:R-:W-:-:S07]  /*30d0*/  FFMA R16, R21, R18, R12 ;  /* 0x0000001215107223 */ /* 0x002fce000000000c */
.L_x_35:
[----:B------:R-:W-:Y:S05]  /*30e0*/  BRA.U !UP1, `(.L_x_33) ;  /* 0x0000000109247547 */ /* 0x000fea000b800000 */
[----:B------:R-:W0:Y:S01]  /*30f0*/  LDCU UR11, c[0x0][0x3a4] ;  /* 0x00007480ff0b77ac */ /* 0x000e220008000800 */
[----:B------:R-:W-:-:S05]  /*3100*/  MOV R0, UR24 ;  /* 0x0000001800007c02 */ /* 0x000fca0008000f00 */
[----:B------:R-:W-:-:S05]  /*3110*/  IMAD R0, R11, R0, UR6 ;  /* 0x000000060b007e24 */ /* 0x000fca000f8e0200 */
[----:B------:R-:W-:-:S05]  /*3120*/  LEA R0, R0, UR21, 0x2 ;  /* 0x0000001500007c11 */ /* 0x000fca000f8e10ff */
[----:B------:R-:W-:Y:S01]  /*3130*/  LDS R13, [R0] ;  /* 0x00000000000d7984 */ /* 0x000fe20000000800 */
[----:B0-----:R-:W-:-:S04]  /*3140*/  UIMAD UR11, UR6, UR11, UR5 ;  /* 0x0000000b060b72a4 */ /* 0x001fc8000f8e0205 */
[----:B------:R-:W-:-:S09]  /*3150*/  ULEA UR11, UR11, UR20, 0x2 ;  /* 0x000000140b0b7291 */ /* 0x000fd2000f8e10ff */
[----:B------:R-:W0:Y:S02]  /*3160*/  LDS R12, [UR11] ;  /* 0x0000000bff0c7984 */ /* 0x000e240008000800 */
[----:B0-----:R-:W-:-:S07]  /*3170*/  FFMA R16, R13, R12, R16 ;  /* 0x0000000c0d107223 */ /* 0x001fce0000000010 */
.L_x_33:
[----:B------:R-:W0:Y:S01]  /*3180*/  LDC.64 R12, c[0x0][0x398] ;  /* 0x0000e600ff0c7b82 */ /* 0x000e220000000a00 */
[----:B------:R-:W-:Y:S01]  /*3190*/  IADD3 R21, PT, PT, R8, UR5, RZ ;  /* 0x0000000508157c10 */ /* 0x000fe2000fffe0ff */
[----:B------:R-:W1:Y:S04]  /*31a0*/  LDCU UR6, c[0x0][0x3a4] ;  /* 0x00007480ff0677ac */ /* 0x000e680008000800 */
[----:B0-----:R-:W-:-:S05]  /*31b0*/  IMAD.WIDE R12, R21, 0x4, R12 ;  /* 0x00000004150c7825 */ /* 0x001fca00078e020c */
[----:B------:R-:W2:Y:S01]  /*31c0*/  LDG.E R21, desc[UR12][R12.64] ;  /* 0x0000000c0c157981 */ /* 0x000ea2000c1e1900 */
[----:B------:R-:W-:-:S04]  /*31d0*/  UIADD3 UR5, UPT, UPT, UR5, 0x1, URZ ;  /* 0x0000000105057890 */ /* 0x000fc8000fffe0ff */
[----:B-1----:R-:W-:Y:S01]  /*31e0*/  UISETP.NE.AND UP0, UPT, UR5, UR6, UPT ;  /* 0x000000060500728c */ /* 0x002fe2000bf05270 */
[----:B--2---:R-:W-:-:S04]  /*31f0*/  FMUL R0, R14, R21 ;  /* 0x000000150e007220 */ /* 0x004fc80000400000 */
[----:B------:R-:W-:-:S04]  /*3200*/  FFMA R21, R17, R16, R0 ;  /* 0x0000001011157223 */ /* 0x000fc80000000000 */
[----:B------:R-:W-:-:S05]  /*3210*/  FMUL R21, R21, R2 ;  /* 0x0000000215157220 */ /* 0x000fca0000400000 */
[----:B------:R0:W-:Y:S01]  /*3220*/  STG.E desc[UR12][R12.64], R21 ;  /* 0x000000150c007986 */ /* 0x0001e2000c10190c */
[----:B------:R-:W-:Y:S05]  /*3230*/  BRA.U !UP0, `(.L_x_26) ;  /* 0x0000000908b87547 */ /* 0x000fea000b800000 */
[----:B------:R-:W-:Y:S05]  /*3240*/  BRA `(.L_x_36) ;  /* 0xfffffff800307947 */ /* 0x000fea000383ffff */
.L_x_30:
[----:B------:R-:W-:Y:S01]  /*3250*/  UISETP.GE.U32.AND UP0, UPT, UR18, 0xf, UPT ;  /* 0x0000000f1200788c */ /* 0x000fe2000bf06070 */
[----:B------:R-:W-:-:S08]  /*3260*/  UMOV UR5, URZ ;  /* 0x000000ff00057c82 */ /* 0x000fd00008000000 */
[----:B------:R-:W-:Y:S05]  /*3270*/  BRA.U !UP0, `(.L_x_37) ;  /* 0x00000005082c7547 */ /* 0x000fea000b800000 */
[----:B------:R-:W0:Y:S01]  /*3280*/  LDCU UR5, c[0x0][0x3a4] ;  /* 0x00007480ff0577ac */ /* 0x000e220008000800 */
[----:B------:R-:W-:Y:S01]  /*3290*/  FMUL R21, RZ, R17 ;  /* 0x00000011ff157220 */ /* 0x000fe20000400000 */
[----:B0-----:R-:W-:-:S03]  /*32a0*/  ULOP3.LUT UR6, UR5, 0x7ffffff0, URZ, 0xc0, !UPT ;  /* 0x7ffffff005067892 */ /* 0x001fc6000f8ec0ff */
[----:B------:R-:W-:-:S09]  /*32b0*/  UMOV UR5, URZ ;  /* 0x000000ff00057c82 */ /* 0x000fd20008000000 */
.L_x_38:
[----:B0-----:R-:W0:Y:S01]  /*32c0*/  LDC.64 R12, c[0x0][0x398] ;  /* 0x0000e600ff0c7b82 */ /* 0x001e220000000a00 */
[----:B------:R-:W-:-:S05]  /*32d0*/  IADD3 R23, PT, PT, R8, UR5, RZ ;  /* 0x0000000508177c10 */ /* 0x000fca000fffe0ff */
[----:B0-----:R-:W-:-:S05]  /*32e0*/  IMAD.WIDE R12, R23, 0x4, R12 ;  /* 0x00000004170c7825 */ /* 0x001fca00078e020c */
[----:B------:R-:W2:Y:S04]  /*32f0*/  LDG.E R0, desc[UR12][R12.64] ;  /* 0x0000000c0c007981 */ /* 0x000ea8000c1e1900 */
[----:B------:R-:W3:Y:S04]  /*3300*/  LDG.E R16, desc[UR12][R12.64+0x4] ;  /* 0x0000040c0c107981 */ /* 0x000ee8000c1e1900 */
[----:B------:R-:W4:Y:S04]  /*3310*/  LDG.E R18, desc[UR12][R12.64+0x8] ;  /* 0x0000080c0c127981 */ /* 0x000f28000c1e1900 */
[----:B------:R-:W5:Y:S04]  /*3320*/  LDG.E R22, desc[UR12][R12.64+0x10] ;  /* 0x0000100c0c167981 */ /* 0x000f68000c1e1900 */
[----:B------:R-:W5:Y:S04]  /*3330*/  LDG.E R26, desc[UR12][R12.64+0x14] ;  /* 0x0000140c0c1a7981 */ /* 0x000f68000c1e1900 */
[----:B------:R-:W5:Y:S04]  /*3340*/  LDG.E R24, desc[UR12][R12.64+0x18] ;  /* 0x0000180c0c187981 */ /* 0x000f68000c1e1900 */
[----:B------:R-:W5:Y:S04]  /*3350*/  LDG.E R20, desc[UR12][R12.64+0xc] ;  /* 0x00000c0c0c147981 */ /* 0x000f68000c1e1900 */
[----:B------:R-:W5:Y:S01]  /*3360*/  LDG.E R28, desc[UR12][R12.64+0x38] ;  /* 0x0000380c0c1c7981 */ /* 0x000f62000c1e1900 */
[----:B--2---:R-:W-:-:S03]  /*3370*/  FFMA R23, R14, R0, R21 ;  /* 0x000000000e177223 */ /* 0x004fc60000000015 */
[----:B------:R-:W2:Y:S01]  /*3380*/  LDG.E R0, desc[UR12][R12.64+0x24] ;  /* 0x0000240c0c007981 */ /* 0x000ea2000c1e1900 */
[----:B------:R-:W-:Y:S01]  /*3390*/  FMUL R23, R23, R2 ;  /* 0x0000000217177220 */ /* 0x000fe20000400000 */
[C-C-:B---3--:R-:W-:Y:S02]  /*33a0*/  FFMA R25, R14.reuse, R16, R21.reuse ;  /* 0x000000100e197223 */ /* 0x148fe40000000015 */
[----:B------:R-:W3:Y:S01]  /*33b0*/  LDG.E R16, desc[UR12][R12.64+0x1c] ;  /* 0x00001c0c0c107981 */ /* 0x000ee2000c1e1900 */
[C-C-:B----4-:R-:W-:Y:S01]  /*33c0*/  FFMA R27, R14.reuse, R18, R21.reuse ;  /* 0x000000120e1b7223 */ /* 0x150fe20000000015 */
[----:B------:R-:W-:Y:S01]  /*33d0*/  FMUL R25, R25, R2 ;  /* 0x0000000219197220 */ /* 0x000fe20000400000 */
[C-C-:B-----5:R-:W-:Y:S02]  /*33e0*/  FFMA R22, R14.reuse, R22, R21.reuse ;  /* 0x000000160e167223 */ /* 0x160fe40000000015 */
[----:B------:R-:W-:Y:S01]  /*33f0*/  FMUL R27, R27, R2 ;  /* 0x000000021b1b7220 */ /* 0x000fe20000400000 */
[----:B------:R0:W-:Y:S01]  /*3400*/  STG.E desc[UR12][R12.64], R23 ;  /* 0x000000170c007986 */ /* 0x0001e2000c10190c */
[----:B------:R-:W-:-:S03]  /*3410*/  FFMA R26, R14, R26, R21 ;  /* 0x0000001a0e1a7223 */ /* 0x000fc60000000015 */
[----:B------:R-:W4:Y:S01]  /*3420*/  LDG.E R18, desc[UR12][R12.64+0x20] ;  /* 0x0000200c0c127981 */ /* 0x000f22000c1e1900 */
[----:B------:R-:W-:-:S03]  /*3430*/  FFMA R24, R14, R24, R21 ;  /* 0x000000180e187223 */ /* 0x000fc60000000015 */
[----:B------:R1:W-:Y:S01]  /*3440*/  STG.E desc[UR12][R12.64+0x4], R25 ;  /* 0x000004190c007986 */ /* 0x0003e2000c10190c */
[----:B0-----:R-:W-:-:S03]  /*3450*/  FMUL R23, R22, R2 ;  /* 0x0000000216177220 */ /* 0x001fc60000400000 */
[----:B------:R0:W-:Y:S01]  /*3460*/  STG.E desc[UR12][R12.64+0x8], R27 ;  /* 0x0000081b0c007986 */ /* 0x0001e2000c10190c */
[----:B------:R-:W-:-:S03]  /*3470*/  FFMA R29, R14, R20, R21 ;  /* 0x000000140e1d7223 */ /* 0x000fc60000000015 */
[----:B------:R5:W-:Y:S01]  /*3480*/  STG.E desc[UR12][R12.64+0x10], R23 ;  /* 0x000010170c007986 */ /* 0x000be2000c10190c */
[----:B-1----:R-:W-:-:S03]  /*3490*/  FMUL R25, R26, R2 ;  /* 0x000000021a197220 */ /* 0x002fc60000400000 */
[----:B------:R-:W4:Y:S01]  /*34a0*/  LDG.E R20, desc[UR12][R12.64+0x28] ;  /* 0x0000280c0c147981 */ /* 0x000f22000c1e1900 */
[----:B0-----:R-:W-:-:S03]  /*34b0*/  FMUL R27, R24, R2 ;  /* 0x00000002181b7220 */ /* 0x001fc60000400000 */
[----:B------:R-:W4:Y:S04]  /*34c0*/  LDG.E R22, desc[UR12][R12.64+0x34] ;  /* 0x0000340c0c167981 */ /* 0x000f28000c1e1900 */
[----:B-----5:R-:W5:Y:S04]  /*34d0*/  LDG.E R23, desc[UR12][R12.64+0x2c] ;  /* 0x00002c0c0c177981 */ /* 0x020f68000c1e1900 */
[----:B------:R-:W5:Y:S04]  /*34e0*/  LDG.E R24, desc[UR12][R12.64+0x30] ;  /* 0x0000300c0c187981 */ /* 0x000f68000c1e1900 */
[----:B------:R-:W5:Y:S01]  /*34f0*/  LDG.E R26, desc[UR12][R12.64+0x3c] ;  /* 0x00003c0c0c1a7981 */ /* 0x000f62000c1e1900 */
[----:B------:R-:W-:-:S03]  /*3500*/  FMUL R29, R29, R2 ;  /* 0x000000021d1d7220 */ /* 0x000fc60000400000 */
[----:B------:R2:W-:Y:S04]  /*3510*/  STG.E desc[UR12][R12.64+0x14], R25 ;  /* 0x000014190c007986 */ /* 0x0005e8000c10190c */
[----:B------:R4:W-:Y:S01]  /*3520*/  STG.E desc[UR12][R12.64+0xc], R29 ;  /* 0x00000c1d0c007986 */ /* 0x0009e2000c10190c */
[----:B------:R-:W-:-:S03]  /*3530*/  FFMA R28, R14, R28, R21 ;  /* 0x0000001c0e1c7223 */ /* 0x000fc60000000015 */
[----:B------:R0:W-:Y:S01]  /*3540*/  STG.E desc[UR12][R12.64+0x18], R27 ;  /* 0x0000181b0c007986 */ /* 0x0001e2000c10190c */
[----:B------:R-:W-:-:S04]  /*3550*/  UIADD3 UR5, UPT, UPT, UR5, 0x10, URZ ;  /* 0x0000001005057890 */ /* 0x000fc8000fffe0ff */
[----:B------:R-:W-:Y:S01]  /*3560*/  UISETP.NE.AND UP0, UPT, UR5, UR6, UPT ;  /* 0x000000060500728c */ /* 0x000fe2000bf05270 */
[----:B--2---:R-:W-:-:S04]  /*3570*/  FFMA R25, R14, R0, R21 ;  /* 0x000000000e197223 */ /* 0x004fc80000000015 */
[----:B------:R-:W-:Y:S01]  /*3580*/  FMUL R25, R25, R2 ;  /* 0x0000000219197220 */ /* 0x000fe20000400000 */
[C-C-:B---3--:R-:W-:Y:S01]  /*3590*/  FFMA R16, R14.reuse, R16, R21.reuse ;  /* 0x000000100e107223 */ /* 0x148fe20000000015 */
[----:B----4-:R-:W-:-:S04]  /*35a0*/  FFMA R29, R14, R18, R21 ;  /* 0x000000120e1d7223 */ /* 0x010fc80000000015 */
[-C--:B------:R-:W-:Y:S01]  /*35b0*/  FMUL R29, R29, R2.reuse ;  /* 0x000000021d1d7220 */ /* 0x080fe20000400000 */
[----:B------:R-:W-:Y:S01]  /*35c0*/  STG.E desc[UR12][R12.64+0x24], R25 ;  /* 0x000024190c007986 */ /* 0x000fe2000c10190c */
[----:B------:R-:W-:-:S03]  /*35d0*/  FMUL R16, R16, R2 ;  /* 0x0000000210107220 */ /* 0x000fc60000400000 */
[----:B------:R1:W-:Y:S01]  /*35e0*/  STG.E desc[UR12][R12.64+0x20], R29 ;  /* 0x0000201d0c007986 */ /* 0x0003e2000c10190c */
[C-C-:B0-----:R-:W-:Y:S01]  /*35f0*/  FFMA R27, R14.reuse, R20, R21.reuse ;  /* 0x000000140e1b7223 */ /* 0x141fe20000000015 */
[C-C-:B------:R-:W-:Y:S01]  /*3600*/  FFMA R22, R14.reuse, R22, R21.reuse ;  /* 0x000000160e167223 */ /* 0x140fe20000000015 */
[C-C-:B-----5:R-:W-:Y:S01]  /*3610*/  FFMA R23, R14.reuse, R23, R21.reuse ;  /* 0x000000170e177223 */ /* 0x160fe20000000015 */
[C-C-:B------:R-:W-:Y:S01]  /*3620*/  FFMA R24, R14.reuse, R24, R21.reuse ;  /* 0x000000180e187223 */ /* 0x140fe20000000015 */
[----:B------:R-:W-:Y:S01]  /*3630*/  FFMA R26, R14, R26, R21 ;  /* 0x0000001a0e1a7223 */ /* 0x000fe20000000015 */
[-C--:B------:R-:W-:Y:S01]  /*3640*/  FMUL R27, R27, R2.reuse ;  /* 0x000000021b1b7220 */ /* 0x080fe20000400000 */
[-C--:B------:R-:W-:Y:S01]  /*3650*/  FMUL R23, R23, R2.reuse ;  /* 0x0000000217177220 */ /* 0x080fe20000400000 */
[-C--:B------:R-:W-:Y:S01]  /*3660*/  FMUL R24, R24, R2.reuse ;  /* 0x0000000218187220 */ /* 0x080fe20000400000 */
[-C--:B------:R-:W-:Y:S01]  /*3670*/  FMUL R22, R22, R2.reuse ;  /* 0x0000000216167220 */ /* 0x080fe20000400000 */
[-C--:B-1----:R-:W-:Y:S01]  /*3680*/  FMUL R29, R28, R2.reuse ;  /* 0x000000021c1d7220 */ /* 0x082fe20000400000 */
[----:B------:R-:W-:Y:S01]  /*3690*/  FMUL R25, R26, R2 ;  /* 0x000000021a197220 */ /* 0x000fe20000400000 */
[----:B------:R0:W-:Y:S04]  /*36a0*/  STG.E desc[UR12][R12.64+0x1c], R16 ;  /* 0x00001c100c007986 */ /* 0x0001e8000c10190c */
[----:B------:R0:W-:Y:S04]  /*36b0*/  STG.E desc[UR12][R12.64+0x28], R27 ;  /* 0x0000281b0c007986 */ /* 0x0001e8000c10190c */
[----:B------:R0:W-:Y:S04]  /*36c0*/  STG.E desc[UR12][R12.64+0x2c], R23 ;  /* 0x00002c170c007986 */ /* 0x0001e8000c10190c */
[----:B------:R0:W-:Y:S04]  /*36d0*/  STG.E desc[UR12][R12.64+0x30], R24 ;  /* 0x000030180c007986 */ /* 0x0001e8000c10190c */
[----:B------:R0:W-:Y:S04]  /*36e0*/  STG.E desc[UR12][R12.64+0x34], R22 ;  /* 0x000034160c007986 */ /* 0x0001e8000c10190c */
[----:B------:R0:W-:Y:S04]  /*36f0*/  STG.E desc[UR12][R12.64+0x38], R29 ;  /* 0x0000381d0c007986 */ /* 0x0001e8000c10190c */
[----:B------:R0:W-:Y:S01]  /*3700*/  STG.E desc[UR12][R12.64+0x3c], R25 ;  /* 0x00003c190c007986 */ /* 0x0001e2000c10190c */
[----:B------:R-:W-:Y:S05]  /*3710*/  BRA.U UP0, `(.L_x_38) ;  /* 0xfffffff900e87547 */ /* 0x000fea000b83ffff */
[----:B------:R-:W-:-:S05]  /*3720*/  UMOV UR5, UR6 ;  /* 0x0000000600057c82 */ /* 0x000fca0008000000 */
.L_x_37:
[----:B------:R-:W1:Y:S02]  /*3730*/  LDCU UR6, c[0x0][0x3a4] ;  /* 0x00007480ff0677ac */ /* 0x000e640008000800 */
[----:B-1----:R-:W-:-:S04]  /*3740*/  ULOP3.LUT UR6, UR6, 0xf, URZ, 0xc0, !UPT ;  /* 0x0000000f06067892 */ /* 0x002fc8000f8ec0ff */
[----:B------:R-:W-:-:S09]  /*3750*/  UISETP.NE.AND UP0, UPT, UR6, URZ, UPT ;  /* 0x000000ff0600728c */ /* 0x000fd2000bf05270 */
[----:B------:R-:W-:Y:S05]  /*3760*/  BRA.U !UP0, `(.L_x_26) ;  /* 0x00000005086c7547 */ /* 0x000fea000b800000 */
[----:B------:R-:W-:Y:S02]  /*3770*/  UIADD3 UR6, UPT, UPT, UR6, -0x1, URZ ;  /* 0xffffffff06067890 */ /* 0x000fe4000fffe0ff */
[----:B------:R-:W-:Y:S02]  /*3780*/  UISETP.NE.AND UP1, UPT, UR17, URZ, UPT ;  /* 0x000000ff1100728c */ /* 0x000fe4000bf25270 */
[----:B------:R-:W-:-:S09]  /*3790*/  UISETP.GE.U32.AND UP0, UPT, UR6, 0x7, UPT ;  /* 0x000000070600788c */ /* 0x000fd2000bf06070 */
[----:B------:R-:W-:Y:S05]  /*37a0*/  BRA.U !UP0, `(.L_x_39) ;  /* 0x0000000108947547 */ /* 0x000fea000b800000 */
        /* <DEDUP_REMOVED lines=11> */
[----:B------:R-:W-:Y:S01]  /*3860*/  FMUL R25, RZ, R17 ;  /* 0x00000011ff197220 */ /* 0x000fe20000400000 */
[----:B------:R-:W-:-:S03]  /*3870*/  UIADD3 UR5, UPT, UPT, UR5, 0x8, URZ ;  /* 0x0000000805057890 */ /* 0x000fc6000fffe0ff */
[C-C-:B--2---:R-:W-:Y:S01]  /*3880*/  FFMA R27, R14.reuse, R20, R25.reuse ;  /* 0x000000140e1b7223 */ /* 0x144fe20000000019 */
[----:B---3--:R-:W-:-:S03]  /*3890*/  FFMA R29, R14, R22, R25 ;  /* 0x000000160e1d7223 */ /* 0x008fc60000000019 */
[-C--:B------:R-:W-:Y:S01]  /*38a0*/  FMUL R27, R27, R2.reuse ;  /* 0x000000021b1b7220 */ /* 0x080fe20000400000 */
[----:B------:R-:W-:Y:S01]  /*38b0*/  FMUL R29, R29, R2 ;  /* 0x000000021d1d7220 */ /* 0x000fe20000400000 */
[----:B----4-:R-:W-:-:S03]  /*38c0*/  FFMA R24, R14, R24, R25 ;  /* 0x000000180e187223 */ /* 0x010fc60000000019 */
[----:B------:R0:W-:Y:S01]  /*38d0*/  STG.E desc[UR12][R12.64], R27 ;  /* 0x0000001b0c007986 */ /* 0x0001e2000c10190c */
[--C-:B-----5:R-:W-:Y:S01]  /*38e0*/  FFMA R18, R14, R18, R25.reuse ;  /* 0x000000120e127223 */ /* 0x120fe20000000019 */
[----:B------:R-:W-:Y:S02]  /*38f0*/  FMUL R24, R24, R2 ;  /* 0x0000000218187220 */ /* 0x000fe40000400000 */
[----:B------:R1:W-:Y:S01]  /*3900*/  STG.E desc[UR12][R12.64+0x4], R29 ;  /* 0x0000041d0c007986 */ /* 0x0003e2000c10190c */
[----:B------:R-:W-:-:S03]  /*3910*/  FFMA R23, R14, R23, R25 ;  /* 0x000000170e177223 */ /* 0x000fc60000000019 */
[----:B------:R2:W-:Y:S01]  /*3920*/  STG.E desc[UR12][R12.64+0x8], R24 ;  /* 0x000008180c007986 */ /* 0x0005e2000c10190c */
[--C-:B------:R-:W-:Y:S01]  /*3930*/  FFMA R20, R14, R21, R25.reuse ;  /* 0x000000150e147223 */ /* 0x100fe20000000019 */
[-C--:B------:R-:W-:Y:S01]  /*3940*/  FMUL R21, R18, R2.reuse ;  /* 0x0000000212157220 */ /* 0x080fe20000400000 */
[----:B------:R-:W-:Y:S01]  /*3950*/  FMUL R23, R23, R2 ;  /* 0x0000000217177220 */ /* 0x000fe20000400000 */
[----:B------:R-:W-:-:S03]  /*3960*/  FFMA R0, R14, R0, R25 ;  /* 0x000000000e007223 */ /* 0x000fc60000000019 */
[----:B------:R2:W-:Y:S01]  /*3970*/  STG.E desc[UR12][R12.64+0xc], R21 ;  /* 0x00000c150c007986 */ /* 0x0005e2000c10190c */
[----:B------:R-:W-:Y:S01]  /*3980*/  FFMA R16, R14, R16, R25 ;  /* 0x000000100e107223 */ /* 0x000fe20000000019 */
[-C--:B------:R-:W-:Y:S01]  /*3990*/  FMUL R25, R20, R2.reuse ;  /* 0x0000000214197220 */ /* 0x080fe20000400000 */
[-C--:B0-----:R-:W-:Y:S01]  /*39a0*/  FMUL R27, R0, R2.reuse ;  /* 0x00000002001b7220 */ /* 0x081fe20000400000 */
[----:B------:R2:W-:Y:S01]  /*39b0*/  STG.E desc[UR12][R12.64+0x10], R23 ;  /* 0x000010170c007986 */ /* 0x0005e2000c10190c */
[----:B-1----:R-:W-:-:S03]  /*39c0*/  FMUL R29, R16, R2 ;  /* 0x00000002101d7220 */ /* 0x002fc60000400000 */
[----:B------:R2:W-:Y:S04]  /*39d0*/  STG.E desc[UR12][R12.64+0x14], R25 ;  /* 0x000014190c007986 */ /* 0x0005e8000c10190c */
[----:B------:R2:W-:Y:S04]  /*39e0*/  STG.E desc[UR12][R12.64+0x18], R27 ;  /* 0x0000181b0c007986 */ /* 0x0005e8000c10190c */
[----:B------:R2:W-:Y:S02]  /*39f0*/  STG.E desc[UR12][R12.64+0x1c], R29 ;  /* 0x00001c1d0c007986 */ /* 0x0005e4000c10190c */
.L_x_39:
[----:B------:R-:W-:Y:S05]  /*3a00*/  BRA.U !UP1, `(.L_x_26) ;  /* 0x0000000109c47547 */ /* 0x000fea000b800000 */
[----:B------:R-:W-:Y:S02]  /*3a10*/  UIADD3 UR6, UPT, UPT, UR17, -0x1, URZ ;  /* 0xffffffff11067890 */ /* 0x000fe4000fffe0ff */
[----:B------:R-:W-:Y:S02]  /*3a20*/  UISETP.NE.AND UP1, UPT, UR16, URZ, UPT ;  /* 0x000000ff1000728c */ /* 0x000fe4000bf25270 */
[----:B------:R-:W-:-:S09]  /*3a30*/  UISETP.GE.U32.AND UP0, UPT, UR6, 0x3, UPT ;  /* 0x000000030600788c */ /* 0x000fd2000bf06070 */
[----:B------:R-:W-:Y:S05]  /*3a40*/  BRA.U !UP0, `(.L_x_40) ;  /* 0x0000000108607547 */ /* 0x000fea000b800000 */
[----:B0-2---:R-:W0:Y:S01]  /*3a50*/  LDC.64 R12, c[0x0][0x398] ;  /* 0x0000e600ff0c7b82 */ /* 0x005e220000000a00 */
[----:B------:R-:W-:-:S05]  /*3a60*/  IADD3 R21, PT, PT, R8, UR5, RZ ;  /* 0x0000000508157c10 */ /* 0x000fca000fffe0ff */
[----:B0-----:R-:W-:-:S05]  /*3a70*/  IMAD.WIDE R12, R21, 0x4, R12 ;  /* 0x00000004150c7825 */ /* 0x001fca00078e020c */
[----:B------:R-:W2:Y:S04]  /*3a80*/  LDG.E R21, desc[UR12][R12.64] ;  /* 0x0000000c0c157981 */ /* 0x000ea8000c1e1900 */
[----:B------:R-:W3:Y:S04]  /*3a90*/  LDG.E R23, desc[UR12][R12.64+0x4] ;  /* 0x0000040c0c177981 */ /* 0x000ee8000c1e1900 */
[----:B------:R-:W4:Y:S04]  /*3aa0*/  LDG.E R25, desc[UR12][R12.64+0x8] ;  /* 0x0000080c0c197981 */ /* 0x000f28000c1e1900 */
[----:B------:R-:W5:Y:S01]  /*3ab0*/  LDG.E R27, desc[UR12][R12.64+0xc] ;  /* 0x00000c0c0c1b7981 */ /* 0x000f62000c1e1900 */
[----:B------:R-:W-:Y:S01]  /*3ac0*/  UIADD3 UR5, UPT, UPT, UR5, 0x4, URZ ;  /* 0x0000000405057890 */ /* 0x000fe2000fffe0ff */
[C---:B--2---:R-:W-:Y:S01]  /*3ad0*/  FMUL R0, R14.reuse, R21 ;  /* 0x000000150e007220 */ /* 0x044fe20000400000 */
[----:B---3--:R-:W-:-:S03]  /*3ae0*/  FMUL R16, R14, R23 ;  /* 0x000000170e107220 */ /* 0x008fc60000400000 */
[----:B------:R-:W-:Y:S01]  /*3af0*/  FFMA R21, RZ, R17, R0 ;  /* 0x00000011ff157223 */ /* 0x000fe20000000000 */
[C---:B----4-:R-:W-:Y:S01]  /*3b00*/  FMUL R18, R14.reuse, R25 ;  /* 0x000000190e127220 */ /* 0x050fe20000400000 */
[----:B------:R-:W-:Y:S02]  /*3b10*/  FFMA R23, RZ, R17, R16 ;  /* 0x00000011ff177223 */ /* 0x000fe40000000010 */
[-C--:B------:R-:W-:Y:S01]  /*3b20*/  FMUL R21, R21, R2.reuse ;  /* 0x0000000215157220 */ /* 0x080fe20000400000 */
[----:B-----5:R-:W-:Y:S01]  /*3b30*/  FMUL R20, R14, R27 ;  /* 0x0000001b0e147220 */ /* 0x020fe20000400000 */
[-C--:B------:R-:W-:Y:S01]  /*3b40*/  FFMA R25, RZ, R17.reuse, R18 ;  /* 0x00000011ff197223 */ /* 0x080fe20000000012 */
[-C--:B------:R-:W-:Y:S02]  /*3b50*/  FMUL R23, R23, R2.reuse ;  /* 0x0000000217177220 */ /* 0x080fe40000400000 */
[----:B------:R1:W-:Y:S01]  /*3b60*/  STG.E desc[UR12][R12.64], R21 ;  /* 0x000000150c007986 */ /* 0x0003e2000c10190c */
[----:B------:R-:W-:Y:S01]  /*3b70*/  FFMA R27, RZ, R17, R20 ;  /* 0x00000011ff1b7223 */ /* 0x000fe20000000014 */
[----:B------:R-:W-:-:S02]  /*3b80*/  FMUL R25, R25, R2 ;  /* 0x0000000219197220 */ /* 0x000fc40000400000 */
[----:B------:R1:W-:Y:S01]  /*3b90*/  STG.E desc[UR12][R12.64+0x4], R23 ;  /* 0x000004170c007986 */ /* 0x0003e2000c10190c */
[----:B------:R-:W-:-:S03]  /*3ba0*/  FMUL R27, R27, R2 ;  /* 0x000000021b1b7220 */ /* 0x000fc60000400000 */
[----:B------:R1:W-:Y:S04]  /*3bb0*/  STG.E desc[UR12][R12.64+0x8], R25 ;  /* 0x000008190c007986 */ /* 0x0003e8000c10190c */
[----:B------:R1:W-:Y:S02]  /*3bc0*/  STG.E desc[UR12][R12.64+0xc], R27 ;  /* 0x00000c1b0c007986 */ /* 0x0003e4000c10190c */
.L_x_40:
[----:B------:R-:W-:Y:S05]  /*3bd0*/  BRA.U !UP1, `(.L_x_26) ;  /* 0x0000000109507547 */ /* 0x000fea000b800000 */
[----:B012---:R-:W0:Y:S01]  /*3be0*/  LDC.64 R12, c[0x0][0x398] ;  /* 0x0000e600ff0c7b82 */ /* 0x007e220000000a00 */
[----:B------:R-:W-:-:S05]  /*3bf0*/  IADD3 R21, PT, PT, R8, UR5, RZ ;  /* 0x0000000508157c10 */ /* 0x000fca000fffe0ff */
[----:B0-----:R-:W-:-:S05]  /*3c00*/  IMAD.WIDE R12, R21, 0x4, R12 ;  /* 0x00000004150c7825 */ /* 0x001fca00078e020c */
[----:B------:R-:W2:Y:S01]  /*3c10*/  LDG.E R21, desc[UR12][R12.64] ;  /* 0x0000000c0c157981 */ /* 0x000ea2000c1e1900 */
[----:B------:R-:W-:Y:S01]  /*3c20*/  FMUL R23, RZ, R17 ;  /* 0x00000011ff177220 */ /* 0x000fe20000400000 */
[----:B------:R-:W-:-:S03]  /*3c30*/  UISETP.NE.AND UP0, UPT, UR16, 0x1, UPT ;  /* 0x000000011000788c */ /* 0x000fc6000bf05270 */
[----:B--2---:R-:W-:-:S04]  /*3c40*/  FFMA R21, R14, R21, R23 ;  /* 0x000000150e157223 */ /* 0x004fc80000000017 */
[----:B------:R-:W-:-:S05]  /*3c50*/  FMUL R21, R21, R2 ;  /* 0x0000000215157220 */ /* 0x000fca0000400000 */
[----:B------:R3:W-:Y:S01]  /*3c60*/  STG.E desc[UR12][R12.64], R21 ;  /* 0x000000150c007986 */ /* 0x0007e2000c10190c */
[----:B------:R-:W-:Y:S05]  /*3c70*/  BRA.U !UP0, `(.L_x_26) ;  /* 0x0000000108287547 */ /* 0x000fea000b800000 */
[----:B------:R-:W2:Y:S01]  /*3c80*/  LDG.E R17, desc[UR12][R12.64+0x4] ;  /* 0x0000040c0c117981 */ /* 0x000ea2000c1e1900 */
[----:B------:R-:W-:Y:S01]  /*3c90*/  UISETP.NE.AND UP0, UPT, UR16, 0x2, UPT ;  /* 0x000000021000788c */ /* 0x000fe2000bf05270 */
[----:B--2---:R-:W-:-:S04]  /*3ca0*/  FFMA R17, R14, R17, R23 ;  /* 0x000000110e117223 */ /* 0x004fc80000000017 */
[----:B------:R-:W-:-:S05]  /*3cb0*/  FMUL R17, R17, R2 ;  /* 0x0000000211117220 */ /* 0x000fca0000400000 */
[----:B------:R4:W-:Y:S01]  /*3cc0*/  STG.E desc[UR12][R12.64+0x4], R17 ;  /* 0x000004110c007986 */ /* 0x0009e2000c10190c */
[----:B------:R-:W-:Y:S05]  /*3cd0*/  BRA.U !UP0, `(.L_x_26) ;  /* 0x0000000108107547 */ /* 0x000fea000b800000 */
[----:B----4-:R-:W2:Y:S02]  /*3ce0*/  LDG.E R17, desc[UR12][R12.64+0x8] ;  /* 0x0000080c0c117981 */ /* 0x010ea4000c1e1900 */
[----:B--2---:R-:W-:-:S04]  /*3cf0*/  FFMA R17, R14, R17, R23 ;  /* 0x000000110e117223 */ /* 0x004fc80000000017 */
[----:B------:R-:W-:-:S05]  /*3d00*/  FMUL R17, R17, R2 ;  /* 0x0000000211117220 */ /* 0x000fca0000400000 */
[----:B------:R0:W-:Y:S02]  /*3d10*/  STG.E desc[UR12][R12.64+0x8], R17 ;  /* 0x000008110c007986 */ /* 0x0001e4000c10190c */
.L_x_26:
[----:B------:R-:W5:Y:S01]  /*3d20*/  LDCU UR5, c[0x0][0x3a8] ;  /* 0x00007500ff0577ac */ /* 0x000f620008000800 */
[----:B------:R0:W-:Y:S01]  /*3d30*/  STG.E desc[UR12][R6.64], R15 ;  /* 0x0000000f06007986 */ /* 0x0001e2000c10190c */
[----:B------:R-:W-:-:S03]  /*3d40*/  UIADD3 UR4, UPT, UPT, UR4, 0x1, URZ ;  /* 0x0000000104047890 */ /* 0x000fc6000fffe0ff */
[----:B------:R0:W-:Y:S01]  /*3d50*/  STG.E desc[UR12][R4.64], R19 ;  /* 0x0000001304007986 */ /* 0x0001e2000c10190c */
[----:B-----5:R-:W-:Y:S01]  /*3d60*/  UISETP.NE.AND UP0, UPT, UR4, UR5, UPT ;  /* 0x000000050400728c */ /* 0x020fe2000bf05270 */
[----:B------:R-:W-:Y:S08]  /*3d70*/  BAR.SYNC.DEFER_BLOCKING 0x0 ;  /* 0x0000000000007b1d */ /* 0x000ff00000010000 */
[----:B0-----:R-:W-:Y:S05]  /*3d80*/  BRA.U UP0, `(.L_x_41) ;  /* 0xffffffc500647547 */ /* 0x001fea000b83ffff */
[----:B------:R-:W-:Y:S05]  /*3d90*/  EXIT ;  /* 0x000000000000794d */ /* 0x000fea0003800000 */
        .weak           $__internal_0_$__cuda_sm20_rcp_rn_f32_slowpath
        .type           $__internal_0_$__cuda_sm20_rcp_rn_f32_slowpath,@function
        .size           $__internal_0_$__cuda_sm20_rcp_rn_f32_slowpath,(.L_x_64 - $__internal_0_$__cuda_sm20_rcp_rn_f32_slowpath)
$__internal_0_$__cuda_sm20_rcp_rn_f32_slowpath:
[----:B------:R-:W-:Y:S01]  /*3da0*/  SHF.L.U32 R2, R19, 0x1, RZ ;  /* 0x0000000113027819 */ /* 0x000fe200000006ff */
[----:B------:R-:W-:Y:S01]  /*3db0*/  BSSY.RECONVERGENT B1, `(.L_x_42) ;  /* 0x0000031000017945 */ /* 0x000fe20003800200 */
[----:B------:R-:W-:Y:S02]  /*3dc0*/  MOV R0, R19 ;  /* 0x0000001300007202 */ /* 0x000fe40000000f00 */
[----:B------:R-:W-:-:S04]  /*3dd0*/  SHF.R.U32.HI R2, RZ, 0x18, R2 ;  /* 0x00000018ff027819 */ /* 0x000fc80000011602 */
[----:B------:R-:W-:-:S13]  /*3de0*/  ISETP.NE.U32.AND P0, PT, R2, RZ, PT ;  /* 0x000000ff0200720c */ /* 0x000fda0003f05070 */
[----:B------:R-:W-:Y:S05]  /*3df0*/  @P0 BRA `(.L_x_43) ;  /* 0x0000000000280947 */ /* 0x000fea0003800000 */
[----:B------:R-:W-:-:S04]  /*3e00*/  SHF.L.U32 R2, R0, 0x1, RZ ;  /* 0x0000000100027819 */ /* 0x000fc800000006ff */
[----:B------:R-:W-:-:S13]  /*3e10*/  ISETP.NE.AND P0, PT, R2, RZ, PT ;  /* 0x000000ff0200720c */ /* 0x000fda0003f05270 */
[----:B------:R-:W-:Y:S01]  /*3e20*/  @P0 FFMA R16, R0, 1.84467440737095516160e+19, RZ ;  /* 0x5f80000000100823 */ /* 0x000fe200000000ff */
[----:B------:R-:W-:Y:S08]  /*3e30*/  @!P0 MUFU.RCP R13, R0 ;  /* 0x00000000000d8308 */ /* 0x000ff00000001000 */
[----:B------:R-:W0:Y:S02]  /*3e40*/  @P0 MUFU.RCP R21, R16 ;  /* 0x0000001000150308 */ /* 0x000e240000001000 */
[----:B0-----:R-:W-:-:S04]  /*3e50*/  @P0 FFMA R2, R16, R21, -1 ;  /* 0xbf80000010020423 */ /* 0x001fc80000000015 */
[----:B------:R-:W-:-:S04]  /*3e60*/  @P0 FADD.FTZ R2, -R2, -RZ ;  /* 0x800000ff02020221 */ /* 0x000fc80000010100 */
[----:B------:R-:W-:-:S04]  /*3e70*/  @P0 FFMA R2, R21, R2, R21 ;  /* 0x0000000215020223 */ /* 0x000fc80000000015 */
[----:B------:R-:W-:Y:S01]  /*3e80*/  @P0 FFMA R13, R2, 1.84467440737095516160e+19, RZ ;  /* 0x5f800000020d0823 */ /* 0x000fe200000000ff */
[----:B------:R-:W-:Y:S06]  /*3e90*/  BRA `(.L_x_44) ;  /* 0x0000000000887947 */ /* 0x000fec0003800000 */
.L_x_43:
[----:B------:R-:W-:-:S04]  /*3ea0*/  IADD3 R13, PT, PT, R2, -0xfd, RZ ;  /* 0xffffff03020d7810 */ /* 0x000fc80007ffe0ff */
[----:B------:R-:W-:-:S13]  /*3eb0*/  ISETP.GT.U32.AND P0, PT, R13, 0x1, PT ;  /* 0x000000010d00780c */ /* 0x000fda0003f04070 */
[----:B------:R-:W-:Y:S05]  /*3ec0*/  @P0 BRA `(.L_x_45) ;  /* 0x0000000000780947 */ /* 0x000fea0003800000 */
[----:B------:R-:W-:Y:S01]  /*3ed0*/  LOP3.LUT R16, R0, 0x7fffff, RZ, 0xc0, !PT ;  /* 0x007fffff00107812 */ /* 0x000fe200078ec0ff */
[----:B------:R-:W-:-:S03]  /*3ee0*/  HFMA2 R22, -RZ, RZ, 0, 1.78813934326171875e-07 ;  /* 0x00000003ff167431 */ /* 0x000fc600000001ff */
[----:B------:R-:W-:-:S04]  /*3ef0*/  LOP3.LUT R16, R16, 0x3f800000, RZ, 0xfc, !PT ;  /* 0x3f80000010107812 */ /* 0x000fc800078efcff */
[----:B------:R-:W0:Y:S01]  /*3f00*/  MUFU.RCP R21, R16 ;  /* 0x0000001000157308 */ /* 0x000e220000001000 */
[----:B------:R-:W-:Y:S01]  /*3f10*/  SHF.L.U32 R23, R22, R13, RZ ;  /* 0x0000000d16177219 */ /* 0x000fe200000006ff */
[----:B0-----:R-:W-:-:S04]  /*3f20*/  FFMA R18, R16, R21, -1 ;  /* 0xbf80000010127423 */ /* 0x001fc80000000015 */
[----:B------:R-:W-:-:S04]  /*3f30*/  FADD.FTZ R18, -R18, -RZ ;  /* 0x800000ff12127221 */ /* 0x000fc80000010100 */
[CCC-:B------:R-:W-:Y:S01]  /*3f40*/  FFMA.RM R20, R21.reuse, R18.reuse, R21.reuse ;  /* 0x0000001215147223 */ /* 0x1c0fe20000004015 */
[----:B------:R-:W-:-:S04]  /*3f50*/  FFMA.RP R21, R21, R18, R21 ;  /* 0x0000001215157223 */ /* 0x000fc80000008015 */
[C---:B------:R-:W-:Y:S02]  /*3f60*/  LOP3.LUT R18, R20.reuse, 0x7fffff, RZ, 0xc0, !PT ;  /* 0x007fffff14127812 */ /* 0x040fe400078ec0ff */
[----:B------:R-:W-:Y:S02]  /*3f70*/  FSETP.NEU.FTZ.AND P0, PT, R20, R21, PT ;  /* 0x000000151400720b */ /* 0x000fe40003f1d000 */
[----:B------:R-:W-:Y:S02]  /*3f80*/  LOP3.LUT R18, R18, 0x800000, RZ, 0xfc, !PT ;  /* 0x0080000012127812 */ /* 0x000fe400078efcff */
[----:B------:R-:W-:Y:S02]  /*3f90*/  SEL R20, RZ, 0xffffffff, !P0 ;  /* 0xffffffffff147807 */ /* 0x000fe40004000000 */
[----:B------:R-:W-:Y:S02]  /*3fa0*/  LOP3.LUT R16, R23, R18, RZ, 0xc0, !PT ;  /* 0x0000001217107212 */ /* 0x000fe400078ec0ff */
[----:B------:R-:W-:-:S02]  /*3fb0*/  IADD3 R20, PT, PT, -R20, RZ, RZ ;  /* 0x000000ff14147210 */ /* 0x000fc40007ffe1ff */
[-C--:B------:R-:W-:Y:S02]  /*3fc0*/  SHF.R.U32.HI R16, RZ, R13.reuse, R16 ;  /* 0x0000000dff107219 */ /* 0x080fe40000011610 */
[----:B------:R-:W-:Y:S02]  /*3fd0*/  LOP3.LUT P1, RZ, R20, R13, R18, 0xf8, !PT ;  /* 0x0000000d14ff7212 */ /* 0x000fe4000782f812 */
[C---:B------:R-:W-:Y:S02]  /*3fe0*/  LOP3.LUT P0, RZ, R16.reuse, 0x1, RZ, 0xc0, !PT ;  /* 0x0000000110ff7812 */ /* 0x040fe4000780c0ff */
[----:B------:R-:W-:-:S04]  /*3ff0*/  LOP3.LUT P2, RZ, R16, 0x2, RZ, 0xc0, !PT ;  /* 0x0000000210ff7812 */ /* 0x000fc8000784c0ff */
[----:B------:R-:W-:Y:S02]  /*4000*/  PLOP3.LUT P0, PT, P0, P1, P2, 0xe0, 0x0 ;  /* 0x000000000000781c */ /* 0x000fe40000703c20 */
[----:B------:R-:W-:Y:S02]  /*4010*/  LOP3.LUT P1, RZ, R0, 0x7fffff, RZ, 0xc0, !PT ;  /* 0x007fffff00ff7812 */ /* 0x000fe4000782c0ff */
[----:B------:R-:W-:-:S04]  /*4020*/  SEL R13, RZ, 0x1, !P0 ;  /* 0x00000001ff0d7807 */ /* 0x000fc80004000000 */
[----:B------:R-:W-:-:S04]  /*4030*/  IADD3 R13, PT, PT, -R13, RZ, RZ ;  /* 0x000000ff0d0d7210 */ /* 0x000fc80007ffe1ff */
[----:B------:R-:W-:Y:S02]  /*4040*/  ISETP.GE.AND P0, PT, R13, RZ, PT ;  /* 0x000000ff0d00720c */ /* 0x000fe40003f06270 */
[----:B------:R-:W-:-:S04]  /*4050*/  IADD3 R13, PT, PT, R2, -0xfc, RZ ;  /* 0xffffff04020d7810 */ /* 0x000fc80007ffe0ff */
[----:B------:R-:W-:-:S07]  /*4060*/  SHF.R.U32.HI R13, RZ, R13, R18 ;  /* 0x0000000dff0d7219 */ /* 0x000fce0000011612 */
[----:B------:R-:W-:-:S04]  /*4070*/  @!P0 IADD3 R13, PT, PT, R13, 0x1, RZ ;  /* 0x000000010d0d8810 */ /* 0x000fc80007ffe0ff */
[----:B------:R-:W-:-:S04]  /*4080*/  @!P1 SHF.L.U32 R13, R13, 0x1, RZ ;  /* 0x000000010d0d9819 */ /* 0x000fc800000006ff */
[----:B------:R-:W-:Y:S01]  /*4090*/  LOP3.LUT R13, R13, 0x80000000, R0, 0xf8, !PT ;  /* 0x800000000d0d7812 */ /* 0x000fe200078ef800 */
[----:B------:R-:W-:Y:S06]  /*40a0*/  BRA `(.L_x_44) ;  /* 0x0000000000047947 */ /* 0x000fec0003800000 */
.L_x_45:
[----:B------:R0:W1:Y:S02]  /*40b0*/  MUFU.RCP R13, R0 ;  /* 0x00000000000d7308 */ /* 0x0000640000001000 */
.L_x_44:
[----:B------:R-:W-:Y:S05]  /*40c0*/  BSYNC.RECONVERGENT B1 ;  /* 0x0000000000017941 */ /* 0x000fea0003800200 */
.L_x_42:
[----:B-1----:R-:W-:Y:S01]  /*40d0*/  MOV R2, R13 ;  /* 0x0000000d00027202 */ /* 0x002fe20000000f00 */
[----:B------:R-:W-:-:S04]  /*40e0*/  HFMA2 R13, -RZ, RZ, 0, 0 ;  /* 0x00000000ff0d7431 */ /* 0x000fc800000001ff */
[----:B0-----:R-:W-:Y:S05]  /*40f0*/  RET.REL.NODEC R12 `(_Z20flash_forward_kernelPKfS0_S0_PfiiiiiiS1_S1_f) ;  /* 0xffffffbc0cc07950 */ /* 0x001fea0003c3ffff */
.L_x_46:
[----:B------:R-:W-:-:S00]  /*4100*/  BRA `(.L_x_46) ;  /* 0xfffffffc00fc7947 */ /* 0x000fc0000383ffff */
[----:B------:R-:W-:-:S00]  /*4110*/  NOP ;  /* 0x0000000000007918 */ /* 0x000fc00000000000 */
        /* <DEDUP_REMOVED lines=14> */
.L_x_64:


//--------------------- .text._Z17sigmoidiff_threadPKfPfi --------------------------
	.section	.text._Z17sigmoidiff_threadPKfPfi,"ax",@progbits
	.align	128
        .global         _Z17sigmoidiff_threadPKfPfi
        .type           _Z17sigmoidiff_threadPKfPfi,@function
        .size           _Z17sigmoidiff_threadPKfPfi,(.L_x_66 - _Z17sigmoidiff_threadPKfPfi)
        .other          _Z17sigmoidiff_threadPKfPfi,@"STO_CUDA_ENTRY STV_DEFAULT"
_Z17sigmoidiff_threadPKfPfi:
.text._Z17sigmoidiff_threadPKfPfi:
[----:B------:R-:W-:Y:S01]  /*0000*/  LDC R1, c[0x0][0x37c] ;  /* 0x0000df00ff017b82 */ /* 0x000fe20000000800 */
[----:B------:R-:W0:Y:S07]  /*0010*/  S2R R7, SR_TID.X ;  /* 0x0000000000077919 */ /* 0x000e2e0000002100 */
[----:B------:R-:W0:Y:S01]  /*0020*/  S2UR UR4, SR_CTAID.X ;  /* 0x00000000000479c3 */ /* 0x000e220000002500 */
[----:B------:R-:W1:Y:S07]  /*0030*/  LDCU UR5, c[0x0][0x390] ;  /* 0x00007200ff0577ac */ /* 0x000e6e0008000800 */
[----:B------:R-:W0:Y:S02]  /*0040*/  LDC R0, c[0x0][0x360] ;  /* 0x0000d800ff007b82 */ /* 0x000e240000000800 */
[----:B0-----:R-:W-:-:S05]  /*0050*/  IMAD R7, R0, UR4, R7 ;  /* 0x0000000400077c24 */ /* 0x001fca000f8e0207 */
[----:B-1----:R-:W-:-:S13]  /*0060*/  ISETP.GE.AND P0, PT, R7, UR5, PT ;  /* 0x0000000507007c0c */ /* 0x002fda000bf06270 */
[----:B------:R-:W-:Y:S05]  /*0070*/  @P0 EXIT ;  /* 0x000000000000094d */ /* 0x000fea0003800000 */
[----:B------:R-:W0:Y:S01]  /*0080*/  LDC.64 R4, c[0x0][0x380] ;  /* 0x0000e000ff047b82 */ /* 0x000e220000000a00 */
[----:B------:R-:W1:Y:S01]  /*0090*/  LDCU.64 UR4, c[0x0][0x358] ;  /* 0x00006b00ff0477ac */ /* 0x000e620008000a00 */
[----:B------:R-:W-:Y:S01]  /*00a0*/  MOV R10, 0x3c80f082 ;  /* 0x3c80f082000a7802 */ /* 0x000fe20000000f00 */
[----:B------:R-:W-:-:S05]  /*00b0*/  HFMA2 R11, -RZ, RZ, 1.875, 0 ;  /* 0x3f800000ff0b7431 */ /* 0x000fca00000001ff */
[----:B------:R-:W2:Y:S01]  /*00c0*/  LDC.64 R2, c[0x0][0x388] ;  /* 0x0000e200ff027b82 */ /* 0x000ea20000000a00 */
[----:B0-----:R-:W-:-:S06]  /*00d0*/  IMAD.WIDE R4, R7, 0x4, R4 ;  /* 0x0000000407047825 */ /* 0x001fcc00078e0204 */
[----:B-1----:R-:W3:Y:S01]  /*00e0*/  LDG.E R4, desc[UR4][R4.64] ;  /* 0x0000000404047981 */ /* 0x002ee2000c1e1900 */
[----:B--2---:R-:W-:-:S04]  /*00f0*/  IMAD.WIDE R2, R7, 0x4, R2 ;  /* 0x0000000407027825 */ /* 0x004fc800078e0202 */
[----:B---3--:R-:W-:-:S04]  /*0100*/  FMUL R6, R4, 0.5 ;  /* 0x3f00000004067820 */ /* 0x008fc80000400000 */
[C---:B------:R-:W-:Y:S01]  /*0110*/  FMUL R0, |R6|.reuse, 2.8853900432586669922 ;  /* 0x4038aa3b06007820 */ /* 0x040fe20000400200 */
[C---:B------:R-:W-:Y:S01]  /*0120*/  FMUL R9, R6.reuse, R6 ;  /* 0x0000000606097220 */ /* 0x040fe20000400000 */
[C---:B------:R-:W-:Y:S02]  /*0130*/  FSETP.GE.AND P1, PT, |R6|.reuse, 0.60000002384185791016, PT ;  /* 0x3f19999a0600780b */ /* 0x040fe40003f26200 */
[----:B------:R-:W-:Y:S01]  /*0140*/  FSETP.GE.AND P0, PT, |R6|, 9.010913848876953125, PT ;  /* 0x41102cb40600780b */ /* 0x000fe20003f06200 */
[C---:B------:R-:W-:Y:S01]  /*0150*/  FFMA R10, R9.reuse, R10, -0.052303962409496307373 ;  /* 0xbd563cae090a7423 */ /* 0x040fe2000000000a */
[----:B------:R-:W0:Y:S02]  /*0160*/  MUFU.EX2 R0, R0 ;  /* 0x0000000000007308 */ /* 0x000e240000000800 */
[----:B0-----:R-:W-:Y:S01]  /*0170*/  FADD R8, R0, 1 ;  /* 0x3f80000000087421 */ /* 0x001fe20000000000 */
[----:B------:R-:W-:-:S04]  /*0180*/  FFMA R0, R9, R10, 0.1331529766321182251 ;  /* 0x3e08594109007423 */ /* 0x000fc8000000000a */
[C---:B------:R-:W-:Y:S01]  /*0190*/  FFMA R0, R9.reuse, R0, -0.33332768082618713379 ;  /* 0xbeaaa9ed09007423 */ /* 0x040fe20000000000 */
[----:B------:R-:W0:Y:S03]  /*01a0*/  MUFU.RCP R8, R8 ;  /* 0x0000000800087308 */ /* 0x000e260000001000 */
[----:B------:R-:W-:Y:S01]  /*01b0*/  FFMA R9, R9, R0, RZ ;  /* 0x0000000009097223 */ /* 0x000fe200000000ff */
[----:B0-----:R-:W-:-:S05]  /*01c0*/  FFMA R4, R8, -2, R11 ;  /* 0xc000000008047823 */ /* 0x001fca000000000b */
[----:B------:R-:W-:-:S04]  /*01d0*/  FSEL R5, R4, 1, !P0 ;  /* 0x3f80000004057808 */ /* 0x000fc80004000000 */
[--C-:B------:R-:W-:Y:S01]  /*01e0*/  LOP3.LUT R5, R5, 0x80000000, R6.reuse, 0xb8, !PT ;  /* 0x8000000005057812 */ /* 0x100fe200078eb806 */
[----:B------:R-:W-:-:S04]  /*01f0*/  @!P1 FFMA R5, R6, R9, R6 ;  /* 0x0000000906059223 */ /* 0x000fc80000000006 */
[----:B------:R-:W-:-:S04]  /*0200*/  FFMA R5, -R5, R5, 1 ;  /* 0x3f80000005057423 */ /* 0x000fc80000000105 */
[----:B------:R-:W-:-:S05]  /*0210*/  FMUL R5, R5, 0.25 ;  /* 0x3e80000005057820 */ /* 0x000fca0000400000 */
[----:B------:R-:W-:Y:S01]  /*0220*/  STG.E desc[UR4][R2.64], R5 ;  /* 0x0000000502007986 */ /* 0x000fe2000c101904 */
[----:B------:R-:W-:Y:S05]  /*0230*/  EXIT ;  /* 0x000000000000794d */ /* 0x000fea0003800000 */
.L_x_47:
        /* <DEDUP_REMOVED lines=12> */
.L_x_66:


//--------------------- .text._Z14sigmoid_threadPKfPfi --------------------------
	.section	.text._Z14sigmoid_threadPKfPfi,"ax",@progbits
	.align	128
        .global         _Z14sigmoid_threadPKfPfi
        .type           _Z14sigmoid_threadPKfPfi,@function
        .size           _Z14sigmoid_threadPKfPfi,(.L_x_67 - _Z14sigmoid_threadPKfPfi)
        .other          _Z14sigmoid_threadPKfPfi,@"STO_CUDA_ENTRY STV_DEFAULT"
_Z14sigmoid_threadPKfPfi:
.text._Z14sigmoid_threadPKfPfi:
        /* <DEDUP_REMOVED lines=32> */
[----:B------:R-:W-:-:S04]  /*0200*/  FADD R5, R5, 1 ;  /* 0x3f80000005057421 */ /* 0x000fc80000000000 */
[----:B------:R-:W-:-:S05]  /*0210*/  FMUL R5, R5, 0.5 ;  /* 0x3f00000005057820 */ /* 0x000fca0000400000 */
[----:B------:R-:W-:Y:S01]  /*0220*/  STG.E desc[UR4][R2.64], R5 ;  /* 0x0000000502007986 */ /* 0x000fe2000c101904 */
[----:B------:R-:W-:Y:S05]  /*0230*/  EXIT ;  /* 0x000000000000794d */ /* 0x000fea0003800000 */
.L_x_48:
        /* <DEDUP_REMOVED lines=12> */
.L_x_67:


//--------------------- .text._Z15relumask_threadPKfPfi --------------------------
	.section	.text._Z15relumask_threadPKfPfi,"ax",@progbits
	.align	128
        .global         _Z15relumask_threadPKfPfi
        .type           _Z15relumask_threadPKfPfi,@function
        .size           _Z15relumask_threadPKfPfi,(.L_x_68 - _Z15relumask_threadPKfPfi)
        .other          _Z15relumask_threadPKfPfi,@"STO_CUDA_ENTRY STV_DEFAULT"
_Z15relumask_threadPKfPfi:
.text._Z15relumask_threadPKfPfi:
[----:B------:R-:W0:Y:S01]  /*0000*/  LDC R1, c[0x0][0x37c] ;  /* 0x0000df00ff017b82 */ /* 0x000e220000000800 */
[----:B------:R-:W1:Y:S01]  /*0010*/  S2R R14, SR_CTAID.X ;  /* 0x00000000000e7919 */ /* 0x000e620000002500 */
[----:B------:R-:W2:Y:S01]  /*0020*/  LDCU UR5, c[0x0][0x2fc] ;  /* 0x00005f80ff0577ac */ /* 0x000ea20008000800 */
[----:B0-----:R-:W-:Y:S01]  /*0030*/  VIADD R1, R1, 0xfffffff0 ;  /* 0xfffffff001017836 */ /* 0x001fe20000000000 */
[----:B------:R-:W1:Y:S01]  /*0040*/  S2R R15, SR_TID.X ;  /* 0x00000000000f7919 */ /* 0x000e620000002100 */
[----:B------:R-:W1:Y:S01]  /*0050*/  LDCU UR6, c[0x0][0x360] ;  /* 0x00006c00ff0677ac */ /* 0x000e620008000800 */
[----:B------:R-:W0:Y:S01]  /*0060*/  LDCU UR7, c[0x0][0x390] ;  /* 0x00007200ff0777ac */ /* 0x000e220008000800 */
[----:B------:R-:W3:Y:S02]  /*0070*/  LDCU UR4, c[0x0][0x2f8] ;  /* 0x00005f00ff0477ac */ /* 0x000ee40008000800 */
[----:B---3--:R-:W-:Y:S01]  /*0080*/  IADD3 R6, P1, PT, R1, UR4, RZ ;  /* 0x0000000401067c10 */ /* 0x008fe2000ff3e0ff */
[----:B-1----:R-:W-:-:S04]  /*0090*/  IMAD R0, R14, UR6, R15 ;  /* 0x000000060e007c24 */ /* 0x002fc8000f8e020f */
[----:B--2---:R-:W-:Y:S01]  /*00a0*/  IMAD.X R7, RZ, RZ, UR5, P1 ;  /* 0x00000005ff077e24 */ /* 0x004fe200088e06ff */
[----:B0-----:R-:W-:-:S13]  /*00b0*/  ISETP.GE.AND P0, PT, R0, UR7, PT ;  /* 0x0000000700007c0c */ /* 0x001fda000bf06270 */
[----:B------:R-:W-:Y:S05]  /*00c0*/  @P0 EXIT ;  /* 0x000000000000094d */ /* 0x000fea0003800000 */
[----:B------:R-:W0:Y:S01]  /*00d0*/  LDC.64 R2, c[0x0][0x380] ;  /* 0x0000e000ff027b82 */ /* 0x000e220000000a00 */
[----:B------:R-:W1:Y:S07]  /*00e0*/  LDCU.64 UR4, c[0x0][0x358] ;  /* 0x00006b00ff0477ac */ /* 0x000e6e0008000a00 */
[----:B------:R-:W2:Y:S01]  /*00f0*/  LDC.64 R10, c[0x0][0x388] ;  /* 0x0000e200ff0a7b82 */ /* 0x000ea20000000a00 */
[----:B------:R-:W-:Y:S01]  /*0100*/  MOV R9, 0x8 ;  /* 0x0000000800097802 */ /* 0x000fe20000000f00 */
[----:B------:R-:W3:Y:S01]  /*0110*/  LDCU.64 UR6, c[0x4][URZ] ;  /* 0x01000000ff0677ac */ /* 0x000ee20008000a00 */
[----:B0-----:R-:W-:-:S06]  /*0120*/  IMAD.WIDE R2, R0, 0x4, R2 ;  /* 0x0000000400027825 */ /* 0x001fcc00078e0202 */
[----:B-1----:R-:W4:Y:S01]  /*0130*/  LDG.E R2, desc[UR4][R2.64] ;  /* 0x0000000402027981 */ /* 0x002f22000c1e1900 */
[----:B------:R0:W1:Y:S01]  /*0140*/  LDC.64 R12, c[0x4][R9] ;  /* 0x01000000090c7b82 */ /* 0x0000620000000a00 */
[----:B--2---:R-:W-:Y:S01]  /*0150*/  IMAD.WIDE R10, R0, 0x4, R10 ;  /* 0x00000004000a7825 */ /* 0x004fe200078e020a */
[----:B---3--:R-:W-:Y:S01]  /*0160*/  MOV R4, UR6 ;  /* 0x0000000600047c02 */ /* 0x008fe20008000f00 */
[----:B------:R0:W-:Y:S02]  /*0170*/  STL.64 [R1], R14 ;  /* 0x0000000e01007387 */ /* 0x0001e40000100a00 */
[----:B------:R-:W-:Y:S02]  /*0180*/  IMAD.U32 R5, RZ, RZ, UR7 ;  /* 0x00000007ff057e24 */ /* 0x000fe4000f8e00ff */
[----:B------:R0:W-:Y:S01]  /*0190*/  STL [R1+0x8], R0 ;  /* 0x0000080001007387 */ /* 0x0001e20000100800 */
[----:B----4-:R-:W-:-:S05]  /*01a0*/  FSET.BF.GT.AND R8, R2, RZ, PT ;  /* 0x000000ff0208720a */ /* 0x010fca0003804000 */
[----:B-1----:R0:W-:Y:S02]  /*01b0*/  STG.E desc[UR4][R10.64], R8 ;  /* 0x000000080a007986 */ /* 0x0021e4000c101904 */
[----:B------:R-:W-:-:S07]  /*01c0*/  LEPC R20, `(.L_x_49) ;  /* 0x000000001014794e */ /* 0x000fce0000000000 */
[----:B0-----:R-:W-:Y:S05]  /*01d0*/  CALL.ABS.NOINC R12 ;  /* 0x000000000c007343 */ /* 0x001fea0003c00000 */
.L_x_49:
[----:B------:R-:W-:Y:S05]  /*01e0*/  EXIT ;  /* 0x000000000000794d */ /* 0x000fea0003800000 */
.L_x_50:
        /* <DEDUP_REMOVED lines=9> */
.L_x_68:


//--------------------- .text._Z10exp_threadPKfPfi --------------------------
	.section	.text._Z10exp_threadPKfPfi,"ax",@progbits
	.align	128
        .global         _Z10exp_threadPKfPfi
        .type           _Z10exp_threadPKfPfi,@function
        .size           _Z10exp_threadPKfPfi,(.L_x_69 - _Z10exp_threadPKfPfi)
        .other          _Z10exp_threadPKfPfi,@"STO_CUDA_ENTRY STV_DEFAULT"
_Z10exp_threadPKfPfi:
.text._Z10exp_threadPKfPfi:
        /* <DEDUP_REMOVED lines=9> */
[----:B------:R-:W1:Y:S07]  /*0090*/  LDCU.64 UR4, c[0x0][0x358] ;  /* 0x00006b00ff0477ac */ /* 0x000e6e0008000a00 */
[----:B------:R-:W2:Y:S01]  /*00a0*/  LDC.64 R4, c[0x0][0x388] ;  /* 0x0000e200ff047b82 */ /* 0x000ea20000000a00 */
[----:B0-----:R-:W-:-:S06]  /*00b0*/  IMAD.WIDE R2, R7, 0x4, R2 ;  /* 0x0000000407027825 */ /* 0x001fcc00078e0202 */
[----:B-1----:R-:W3:Y:S01]  /*00c0*/  LDG.E R2, desc[UR4][R2.64] ;  /* 0x0000000402027981 */ /* 0x002ee2000c1e1900 */
[----:B--2---:R-:W-:-:S04]  /*00d0*/  IMAD.WIDE R4, R7, 0x4, R4 ;  /* 0x0000000407047825 */ /* 0x004fc800078e0204 */
[----:B---3--:R-:W-:-:S05]  /*00e0*/  FMUL R0, R2, 1.4426950216293334961 ;  /* 0x3fb8aa3b02007820 */ /* 0x008fca0000400000 */
[----:B------:R-:W-:-:S13]  /*00f0*/  FSETP.GEU.AND P0, PT, R0, -126, PT ;  /* 0xc2fc00000000780b */ /* 0x000fda0003f0e000 */
[----:B------:R-:W-:-:S04]  /*0100*/  @!P0 FMUL R0, R0, 0.5 ;  /* 0x3f00000000008820 */ /* 0x000fc80000400000 */
[----:B------:R-:W0:Y:S02]  /*0110*/  MUFU.EX2 R9, R0 ;  /* 0x0000000000097308 */ /* 0x000e240000000800 */
[----:B0-----:R-:W-:-:S05]  /*0120*/  @!P0 FMUL R9, R9, R9 ;  /* 0x0000000909098220 */ /* 0x001fca0000400000 */
[----:B------:R-:W-:Y:S01]  /*0130*/  STG.E desc[UR4][R4.64], R9 ;  /* 0x0000000904007986 */ /* 0x000fe2000c101904 */
[----:B------:R-:W-:Y:S05]  /*0140*/  EXIT ;  /* 0x000000000000794d */ /* 0x000fea0003800000 */
.L_x_51:
        /* <DEDUP_REMOVED lines=11> */
.L_x_69:


//--------------------- .text._Z11relu_threadPKfPfi --------------------------
	.section	.text._Z11relu_threadPKfPfi,"ax",@progbits
	.align	128
        .global         _Z11relu_threadPKfPfi
        .type           _Z11relu_threadPKfPfi,@function
        .size           _Z11relu_threadPKfPfi,(.L_x_70 - _Z11relu_threadPKfPfi)
        .other          _Z11relu_threadPKfPfi,@"STO_CUDA_ENTRY STV_DEFAULT"
_Z11relu_threadPKfPfi:
.text._Z11relu_threadPKfPfi:
        /* <DEDUP_REMOVED lines=13> */
[----:B--2---:R-:W-:Y:S01]  /*00d0*/  IMAD.WIDE R4, R7, 0x4, R4 ;  /* 0x0000000407047825 */ /* 0x004fe200078e0204 */
[----:B---3--:R-:W-:-:S05]  /*00e0*/  FMNMX R7, RZ, R2, !PT ;  /* 0x00000002ff077209 */ /* 0x008fca0007800000 */
[----:B------:R-:W-:Y:S01]  /*00f0*/  STG.E desc[UR4][R4.64], R7 ;  /* 0x0000000704007986 */ /* 0x000fe2000c101904 */
[----:B------:R-:W-:Y:S05]  /*0100*/  EXIT ;  /* 0x000000000000794d */ /* 0x000fea0003800000 */
.L_x_52:
        /* <DEDUP_REMOVED lines=15> */
.L_x_70:


//--------------------- .text._Z9tile_gemmPfS_S_iii --------------------------
	.section	.text._Z9tile_gemmPfS_S_iii,"ax",@progbits
	.align	128
        .global         _Z9tile_gemmPfS_S_iii
        .type           _Z9tile_gemmPfS_S_iii,@function
        .size           _Z9tile_gemmPfS_S_iii,(.L_x_71 - _Z9tile_gemmPfS_S_iii)
        .other          _Z9tile_gemmPfS_S_iii,@"STO_CUDA_ENTRY STV_DEFAULT"
_Z9tile_gemmPfS_S_iii:
.text._Z9tile_gemmPfS_S_iii:
[----:B------:R-:W-:Y:S01]  /*0000*/  LDC R1, c[0x0][0x37c] ;  /* 0x0000df00ff017b82 */ /* 0x000fe20000000800 */
[----:B------:R-:W0:Y:S01]  /*0010*/  S2R R0, SR_CTAID.Y ;  /* 0x0000000000007919 */ /* 0x000e220000002600 */
[----:B------:R-:W1:Y:S01]  /*0020*/  LDCU UR7, c[0x0][0x39c] ;  /* 0x00007380ff0777ac */ /* 0x000e620008000800 */
[----:B------:R-:W-:Y:S01]  /*0030*/  HFMA2 R27, -RZ, RZ, 0, 0 ;  /* 0x00000000ff1b7431 */ /* 0x000fe200000001ff */
[----:B------:R-:W0:Y:S01]  /*0040*/  S2R R13, SR_TID.Y ;  /* 0x00000000000d7919 */ /* 0x000e220000002200 */
[----:B------:R-:W2:Y:S01]  /*0050*/  LDCU.64 UR10, c[0x0][0x358] ;  /* 0x00006b00ff0a77ac */ /* 0x000ea20008000a00 */
[----:B------:R-:W3:Y:S01]  /*0060*/  S2R R4, SR_CTAID.X ;  /* 0x0000000000047919 */ /* 0x000ee20000002500 */
[----:B------:R-:W3:Y:S01]  /*0070*/  S2R R14, SR_TID.X ;  /* 0x00000000000e7919 */ /* 0x000ee20000002100 */
[----:B-1----:R-:W-:Y:S01]  /*0080*/  UISETP.GE.AND UP0, UPT, UR7, 0x1, UPT ;  /* 0x000000010700788c */ /* 0x002fe2000bf06270 */
[----:B0-----:R-:W-:Y:S02]  /*0090*/  LEA R0, R0, R13, 0x4 ;  /* 0x0000000d00007211 */ /* 0x001fe400078e20ff */
[----:B---3--:R-:W-:-:S06]  /*00a0*/  LEA R3, R4, R14, 0x4 ;  /* 0x0000000e04037211 */ /* 0x008fcc00078e20ff */
[----:B--2---:R-:W-:Y:S05]  /*00b0*/  BRA.U !UP0, `(.L_x_53) ;  /* 0x0000000d084c7547 */ /* 0x004fea000b800000 */
[----:B------:R-:W0:Y:S01]  /*00c0*/  S2UR UR6, SR_CgaCtaId ;  /* 0x00000000000679c3 */ /* 0x000e220000008800 */
[----:B------:R-:W-:Y:S01]  /*00d0*/  UMOV UR4, 0x400 ;  /* 0x0000040000047882 */ /* 0x000fe20000000000 */
[----:B------:R-:W-:Y:S02]  /*00e0*/  UISETP.GE.U32.AND UP0, UPT, UR7, 0x11, UPT ;  /* 0x000000110700788c */ /* 0x000fe4000bf06070 */
[----:B------:R-:W-:Y:S01]  /*00f0*/  IMAD R25, R0, UR7, RZ ;  /* 0x0000000700197c24 */ /* 0x000fe2000f8e02ff */
[----:B------:R-:W-:Y:S01]  /*0100*/  UIADD3 UR5, UPT, UPT, UR4, 0x400, URZ ;  /* 0x0000040004057890 */ /* 0x000fe2000fffe0ff */
[----:B------:R-:W-:Y:S01]  /*0110*/  MOV R27, RZ ;  /* 0x000000ff001b7202 */ /* 0x000fe20000000f00 */
[----:B------:R-:W-:Y:S02]  /*0120*/  UIADD3 UR8, UPT, UPT, UR7, 0xf, URZ ;  /* 0x0000000f07087890 */ /* 0x000fe4000fffe0ff */
[----:B0-----:R-:W-:Y:S02]  /*0130*/  ULEA UR5, UR6, UR5, 0x18 ;  /* 0x0000000506057291 */ /* 0x001fe4000f8ec0ff */
[----:B------:R-:W-:-:S04]  /*0140*/  ULEA UR4, UR6, UR4, 0x18 ;  /* 0x0000000406047291 */ /* 0x000fc8000f8ec0ff */
[----:B------:R-:W-:Y:S02]  /*0150*/  LEA R2, R14, UR5, 0x2 ;  /* 0x000000050e027c11 */ /* 0x000fe4000f8e10ff */
[C---:B------:R-:W-:Y:S01]  /*0160*/  LEA R16, R13.reuse, UR4, 0x6 ;  /* 0x000000040d107c11 */ /* 0x040fe2000f8e30ff */
[----:B------:R-:W-:Y:S01]  /*0170*/  UMOV UR4, URZ ;  /* 0x000000ff00047c82 */ /* 0x000fe20008000000 */
[----:B------:R-:W-:Y:S01]  /*0180*/  LEA R20, R13, R2, 0x6 ;  /* 0x000000020d147211 */ /* 0x000fe200078e30ff */
[----:B------:R-:W-:Y:S06]  /*0190*/  BRA.U !UP0, `(.L_x_54) ;  /* 0x0000000908207547 */ /* 0x000fec000b800000 */
[----:B------:R-:W0:Y:S01]  /*01a0*/  LDCU UR5, c[0x0][0x3a0] ;  /* 0x00007400ff0577ac */ /* 0x000e220008000800 */
[----:B------:R-:W1:Y:S01]  /*01b0*/  LDC R12, c[0x0][0x3a0] ;  /* 0x0000e800ff0c7b82 */ /* 0x000e620000000800 */
[----:B------:R-:W-:Y:S01]  /*01c0*/  IADD3 R5, PT, PT, R13, 0x10, RZ ;  /* 0x000000100d057810 */ /* 0x000fe20007ffe0ff */
[----:B------:R-:W-:Y:S01]  /*01d0*/  HFMA2 R18, -RZ, RZ, 0, 9.5367431640625e-07 ;  /* 0x00000010ff127431 */ /* 0x000fe200000001ff */
[----:B------:R-:W2:Y:S01]  /*01e0*/  LDCU UR6, c[0x0][0x398] ;  /* 0x00007300ff0677ac */ /* 0x000ea20008000800 */
[-C--:B------:R-:W-:Y:S02]  /*01f0*/  IADD3 R19, PT, PT, R25, R14.reuse, RZ ;  /* 0x0000000e19137210 */ /* 0x080fe40007ffe0ff */
[----:B------:R-:W-:Y:S01]  /*0200*/  MOV R27, RZ ;  /* 0x000000ff001b7202 */ /* 0x000fe20000000f00 */
[----:B------:R-:W-:Y:S01]  /*0210*/  USHF.R.U32.HI UR4, URZ, 0x4, UR8 ;  /* 0x00000004ff047899 */ /* 0x000fe20008011608 */
[----:B------:R-:W-:Y:S01]  /*0220*/  MOV R17, R14 ;  /* 0x0000000e00117202 */ /* 0x000fe20000000f00 */
[----:B------:R-:W3:Y:S01]  /*0230*/  LDCU UR7, c[0x0][0x39c] ;  /* 0x00007380ff0777ac */ /* 0x000ee20008000800 */
[----:B------:R-:W-:Y:S01]  /*0240*/  MOV R15, R13 ;  /* 0x0000000d000f7202 */ /* 0x000fe20000000f00 */
[----:B------:R-:W-:Y:S01]  /*0250*/  ULOP3.LUT UR4, UR4, 0x7fffffe, URZ, 0xc0, !UPT ;  /* 0x07fffffe04047892 */ /* 0x000fe2000f8ec0ff */
[----:B0-----:R-:W-:-:S03]  /*0260*/  IMAD R5, R5, UR5, R14 ;  /* 0x0000000505057c24 */ /* 0x001fc6000f8e020e */
[----:B------:R-:W-:Y:S01]  /*0270*/  UIADD3 UR4, UPT, UPT, -UR4, URZ, URZ ;  /* 0x000000ff04047290 */ /* 0x000fe2000fffe1ff */
[----:B------:R-:W-:Y:S01]  /*0280*/  IMAD R21, R13, UR5, R14 ;  /* 0x000000050d157c24 */ /* 0x000fe2000f8e020e */
[----:B--2---:R-:W-:Y:S02]  /*0290*/  ISETP.GE.AND P1, PT, R0, UR6, PT ;  /* 0x0000000600007c0c */ /* 0x004fe4000bf26270 */
[C---:B------:R-:W-:Y:S02]  /*02a0*/  LEA R23, R4.reuse, R5, 0x4 ;  /* 0x0000000504177211 */ /* 0x040fe400078e20ff */
[----:B------:R-:W-:-:S09]  /*02b0*/  LEA R21, R4, R21, 0x4 ;  /* 0x0000001504157211 */ /* 0x000fd200078e20ff */
.L_x_55:
[----:B-1----:R-:W-:Y:S02]  /*02c0*/  ISETP.GE.AND P0, PT, R3, R12, PT ;  /* 0x0000000c0300720c */ /* 0x002fe40003f06270 */
[----:B---3--:R-:W-:Y:S02]  /*02d0*/  ISETP.GE.OR P2, PT, R17, UR7, P1 ;  /* 0x0000000711007c0c */ /* 0x008fe40008f46670 */
[----:B------:R-:W-:Y:S02]  /*02e0*/  ISETP.GE.OR P3, PT, R15, UR7, P0 ;  /* 0x000000070f007c0c */ /* 0x000fe40008766670 */
[----:B------:R-:W-:Y:S02]  /*02f0*/  MOV R29, RZ ;  /* 0x000000ff001d7202 */ /* 0x000fe40000000f00 */
[----:B------:R-:W-:-:S07]  /*0300*/  MOV R24, RZ ;  /* 0x000000ff00187202 */ /* 0x000fce0000000f00 */
[----:B------:R-:W0:Y:S08]  /*0310*/  @!P2 LDC.64 R6, c[0x0][0x380] ;  /* 0x0000e000ff06ab82 */ /* 0x000e300000000a00 */
[----:B------:R-:W1:Y:S01]  /*0320*/  @!P3 LDC.64 R4, c[0x0][0x388] ;  /* 0x0000e200ff04bb82 */ /* 0x000e620000000a00 */
[----:B0-----:R-:W-:-:S05]  /*0330*/  @!P2 IMAD.WIDE.U32 R6, R19, 0x4, R6 ;  /* 0x000000041306a825 */ /* 0x001fca00078e0006 */
[----:B------:R-:W2:Y:S01]  /*0340*/  @!P2 LDG.E R29, desc[UR10][R6.64] ;  /* 0x0000000a061da981 */ /* 0x000ea2000c1e1900 */
[----:B-1----:R-:W-:-:S05]  /*0350*/  @!P3 IMAD.WIDE R4, R21, 0x4, R4 ;  /* 0x000000041504b825 */ /* 0x002fca00078e0204 */
[----:B------:R-:W3:Y:S01]  /*0360*/  @!P3 LDG.E R24, desc[UR10][R4.64] ;  /* 0x0000000a0418b981 */ /* 0x000ee2000c1e1900 */
[----:B------:R-:W-:-:S05]  /*0370*/  LEA R22, R14, R16, 0x2 ;  /* 0x000000100e167211 */ /* 0x000fca00078e10ff */
[----:B--2---:R-:W-:Y:S04]  /*0380*/  STS [R22], R29 ;  /* 0x0000001d16007388 */ /* 0x004fe80000000800 */
[----:B---3--:R-:W-:Y:S01]  /*0390*/  STS [R20], R24 ;  /* 0x0000001814007388 */ /* 0x008fe20000000800 */
[----:B------:R-:W-:Y:S06]  /*03a0*/  BAR.SYNC.DEFER_BLOCKING 0x0 ;  /* 0x0000000000007b1d */ /* 0x000fec0000010000 */
[----:B------:R-:W-:Y:S04]  /*03b0*/  LDS R26, [R2] ;  /* 0x00000000021a7984 */ /* 0x000fe80000000800 */
[----:B------:R-:W0:Y:S04]  /*03c0*/  LDS.128 R8, [R16] ;  /* 0x0000000010087984 */ /* 0x000e280000000c00 */
[----:B------:R-:W1:Y:S04]  /*03d0*/  LDS R28, [R2+0x40] ;  /* 0x00004000021c7984 */ /* 0x000e680000000800 */
[----:B------:R-:W2:Y:S04]  /*03e0*/  LDS R4, [R2+0x80] ;  /* 0x0000800002047984 */ /* 0x000ea80000000800 */
[----:B------:R-:W-:Y:S01]  /*03f0*/  LDS R29, [R2+0x140] ;  /* 0x00014000021d7984 */ /* 0x000fe20000000800 */
[----:B0-----:R-:W-:-:S03]  /*0400*/  FFMA R8, R8, R26, R27 ;  /* 0x0000001a08087223 */ /* 0x001fc6000000001b */
[----:B------:R-:W-:Y:S01]  /*0410*/  LDS R27, [R2+0x180] ;  /* 0x00018000021b7984 */ /* 0x000fe20000000800 */
[----:B-1----:R-:W-:-:S03]  /*0420*/  FFMA R7, R28, R9, R8 ;  /* 0x000000091c077223 */ /* 0x002fc60000000008 */
[----:B------:R-:W0:Y:S01]  /*0430*/  LDS R8, [R2+0xc0] ;  /* 0x0000c00002087984 */ /* 0x000e220000000800 */
[----:B--2---:R-:W-:-:S03]  /*0440*/  FFMA R10, R4, R10, R7 ;  /* 0x0000000a040a7223 */ /* 0x004fc60000000007 */
[----:B------:R-:W-:Y:S04]  /*0450*/  LDS R9, [R2+0x100] ;  /* 0x0001000002097984 */ /* 0x000fe80000000800 */
[----:B------:R-:W1:Y:S01]  /*0460*/  LDS.128 R4, [R16+0x10] ;  /* 0x0000100010047984 */ /* 0x000e620000000c00 */
[----:B0-----:R-:W-:-:S04]  /*0470*/  FFMA R11, R8, R11, R10 ;  /* 0x0000000b080b7223 */ /* 0x001fc8000000000a */
[----:B-1----:R-:W-:Y:S02]  /*0480*/  FFMA R8, R4, R9, R11 ;  /* 0x0000000904087223 */ /* 0x002fe4000000000b */
[----:B------:R-:W0:Y:S02]  /*0490*/  LDS R4, [R2+0x1c0] ;  /* 0x0001c00002047984 */ /* 0x000e240000000800 */
[----:B------:R-:W-:Y:S02]  /*04a0*/  FFMA R24, R29, R5, R8 ;  /* 0x000000051d187223 */ /* 0x000fe40000000008 */
[----:B------:R-:W-:Y:S04]  /*04b0*/  LDS R5, [R2+0x200] ;  /* 0x0002000002057984 */ /* 0x000fe80000000800 */
[----:B------:R-:W1:Y:S01]  /*04c0*/  LDS.128 R8, [R16+0x20] ;  /* 0x0000200010087984 */ /* 0x000e620000000c00 */
[----:B------:R-:W-:-:S03]  /*04d0*/  FFMA R29, R27, R6, R24 ;  /* 0x000000061b1d7223 */ /* 0x000fc60000000018 */
[----:B------:R-:W2:Y:S04]  /*04e0*/  LDS R6, [R2+0x240] ;  /* 0x0002400002067984 */ /* 0x000ea80000000800 */
[----:B------:R-:W3:Y:S04]  /*04f0*/  LDS R27, [R2+0x280] ;  /* 0x00028000021b7984 */ /* 0x000ee80000000800 */
[----:B------:R-:W4:Y:S01]  /*0500*/  LDS R24, [R2+0x2c0] ;  /* 0x0002c00002187984 */ /* 0x000f220000000800 */
[----:B0-----:R-:W-:-:S03]  /*0510*/  FFMA R7, R4, R7, R29 ;  /* 0x0000000704077223 */ /* 0x001fc6000000001d */
[----:B------:R-:W-:Y:S01]  /*0520*/  LDS R29, [R2+0x300] ;  /* 0x00030000021d7984 */ /* 0x000fe20000000800 */
[----:B-1----:R-:W-:-:S04]  /*0530*/  FFMA R8, R8, R5, R7 ;  /* 0x0000000508087223 */ /* 0x002fc80000000007 */
[----:B--2---:R-:W-:Y:S02]  /*0540*/  FFMA R8, R6, R9, R8 ;  /* 0x0000000906087223 */ /* 0x004fe40000000008 */
[----:B------:R-:W0:Y:S02]  /*0550*/  LDS.128 R4, [R16+0x30] ;  /* 0x0000300010047984 */ /* 0x000e240000000c00 */
[----:B---3--:R-:W-:Y:S01]  /*0560*/  FFMA R27, R27, R10, R8 ;  /* 0x0000000a1b1b7223 */ /* 0x008fe20000000008 */
[----:B------:R-:W-:-:S04]  /*0570*/  IADD3 R8, PT, PT, R17, 0x10, RZ ;  /* 0x0000001011087810 */ /* 0x000fc80007ffe0ff */
[----:B------:R-:W-:Y:S01]  /*0580*/  ISETP.GE.OR P2, PT, R8, UR7, P1 ;  /* 0x0000000708007c0c */ /* 0x000fe20008f46670 */
[----:B----4-:R-:W-:Y:S02]  /*0590*/  FFMA R11, R24, R11, R27 ;  /* 0x0000000b180b7223 */ /* 0x010fe4000000001b */
[----:B------:R-:W1:Y:S10]  /*05a0*/  LDS R24, [R2+0x340] ;  /* 0x0003400002187984 */ /* 0x000e740000000800 */
[----:B------:R-:W2:Y:S01]  /*05b0*/  @!P2 LDC.64 R8, c[0x0][0x380] ;  /* 0x0000e000ff08ab82 */ /* 0x000ea20000000a00 */
[----:B------:R-:W-:-:S04]  /*05c0*/  IADD3 R10, PT, PT, R15, 0x10, RZ ;  /* 0x000000100f0a7810 */ /* 0x000fc80007ffe0ff */
[----:B------:R-:W-:Y:S01]  /*05d0*/  ISETP.GE.OR P0, PT, R10, UR7, P0 ;  /* 0x000000070a007c0c */ /* 0x000fe20008706670 */
[----:B0-----:R-:W-:Y:S01]  /*05e0*/  FFMA R29, R4, R29, R11 ;  /* 0x0000001d041d7223 */ /* 0x001fe2000000000b */
[----:B------:R-:W-:-:S04]  /*05f0*/  @!P2 IADD3 R4, PT, PT, R18, -0x10, RZ ;  /* 0xfffffff01204a810 */ /* 0x000fc80007ffe0ff */
[----:B------:R-:W-:-:S04]  /*0600*/  @!P2 IADD3 R4, P3, P4, R25, R4, R14 ;  /* 0x000000041904a210 */ /* 0x000fc80007c7e00e */
[----:B--2---:R-:W-:Y:S02]  /*0610*/  @!P2 LEA R26, P5, R4, R8, 0x2 ;  /* 0x00000008041aa211 */ /* 0x004fe400078a10ff */
[----:B------:R-:W-:-:S04]  /*0620*/  @!P2 IADD3.X R8, PT, PT, RZ, RZ, RZ, P3, P4 ;  /* 0x000000ffff08a210 */ /* 0x000fc80001fe84ff */
[----:B------:R-:W-:Y:S02]  /*0630*/  @!P2 LEA.HI.X R27, R4, R9, R8, 0x2, P5 ;  /* 0x00000009041ba211 */ /* 0x000fe400028f1408 */
[----:B------:R-:W0:Y:S01]  /*0640*/  @!P0 LDC.64 R8, c[0x0][0x388] ;  /* 0x0000e200ff088b82 */ /* 0x000e220000000a00 */
[----:B-1----:R-:W-:Y:S01]  /*0650*/  FFMA R24, R24, R5, R29 ;  /* 0x0000000518187223 */ /* 0x002fe2000000001d */
[----:B------:R-:W-:Y:S04]  /*0660*/  LDS R4, [R2+0x3c0] ;  /* 0x0003c00002047984 */ /* 0x000fe80000000800 */
[----:B------:R-:W1:Y:S01]  /*0670*/  LDS R5, [R2+0x380] ;  /* 0x0003800002057984 */ /* 0x000e620000000800 */
[----:B------:R-:W-:Y:S01]  /*0680*/  MOV R11, RZ ;  /* 0x000000ff000b7202 */ /* 0x000fe20000000f00 */
[----:B------:R-:W-:Y:S01]  /*0690*/  BAR.SYNC.DEFER_BLOCKING 0x0 ;  /* 0x0000000000007b1d */ /* 0x000fe20000010000 */
[----:B0-----:R-:W-:Y:S01]  /*06a0*/  @!P0 IMAD.WIDE R28, R23, 0x4, R8 ;  /* 0x00000004171c8825 */ /* 0x001fe200078e0208 */
[----:B------:R-:W-:-:S04]  /*06b0*/  MOV R9, RZ ;  /* 0x000000ff00097202 */ /* 0x000fc80000000f00 */
[----:B------:R-:W2:Y:S04]  /*06c0*/  @!P2 LDG.E R11, desc[UR10][R26.64+0x40] ;  /* 0x0000400a1a0ba981 */ /* 0x000ea8000c1e1900 */
[----:B------:R-:W3:Y:S01]  /*06d0*/  @!P0 LDG.E R9, desc[UR10][R28.64] ;  /* 0x0000000a1c098981 */ /* 0x000ee2000c1e1900 */
[----:B-1----:R-:W-:-:S04]  /*06e0*/  FFMA R5, R5, R6, R24 ;  /* 0x0000000605057223 */ /* 0x002fc80000000018 */
[----:B------:R-:W-:Y:S01]  /*06f0*/  FFMA R5, R4, R7, R5 ;  /* 0x0000000704057223 */ /* 0x000fe20000000005 */
[----:B------:R-:W-:-:S04]  /*0700*/  UIADD3 UR4, UPT, UPT, UR4, 0x2, URZ ;  /* 0x0000000204047890 */ /* 0x000fc8000fffe0ff */
[----:B------:R-:W-:Y:S01]  /*0710*/  UISETP.NE.AND UP0, UPT, UR4, URZ, UPT ;  /* 0x000000ff0400728c */ /* 0x000fe2000bf05270 */
[----:B------:R-:W-:Y:S02]  /*0720*/  IADD3 R15, PT, PT, R15, 0x20, RZ ;  /* 0x000000200f0f7810 */ /* 0x000fe40007ffe0ff */
[----:B------:R-:W-:Y:S02]  /*0730*/  IADD3 R17, PT, PT, R17, 0x20, RZ ;  /* 0x0000002011117810 */ /* 0x000fe40007ffe0ff */
[----:B------:R-:W-:Y:S02]  /*0740*/  IADD3 R18, PT, PT, R18, 0x20, RZ ;  /* 0x0000002012127810 */ /* 0x000fe40007ffe0ff */
[----:B------:R-:W-:Y:S02]  /*0750*/  IADD3 R19, PT, PT, R19, 0x20, RZ ;  /* 0x0000002013137810 */ /* 0x000fe40007ffe0ff */
[C---:B------:R-:W-:Y:S02]  /*0760*/  LEA R21, R12.reuse, R21, 0x5 ;  /* 0x000000150c157211 */ /* 0x040fe400078e28ff */
[----:B------:R-:W-:Y:S01]  /*0770*/  LEA R23, R12, R23, 0x5 ;  /* 0x000000170c177211 */ /* 0x000fe200078e28ff */
[----:B--2---:R-:W-:Y:S04]  /*0780*/  STS [R22], R11 ;  /* 0x0000000b16007388 */ /* 0x004fe80000000800 */
[----:B---3--:R-:W-:Y:S01]  /*0790*/  STS [R20], R9 ;  /* 0x0000000914007388 */ /* 0x008fe20000000800 */
[----:B------:R-:W-:Y:S06]  /*07a0*/  BAR.SYNC.DEFER_BLOCKING 0x0 ;  /* 0x0000000000007b1d */ /* 0x000fec0000010000 */
[----:B------:R-:W-:Y:S04]  /*07b0*/  LDS R29, [R2] ;  /* 0x00000000021d7984 */ /* 0x000fe80000000800 */
[----:B------:R-:W0:Y:S04]  /*07c0*/  LDS.128 R8, [R16] ;  /* 0x0000000010087984 */ /* 0x000e280000000c00 */
[----:B------:R-:W1:Y:S04]  /*07d0*/  LDS R26, [R2+0x40] ;  /* 0x00004000021a7984 */ /* 0x000e680000000800 */
[----:B------:R-:W2:Y:S04]  /*07e0*/  LDS R27, [R2+0x80] ;  /* 0x00008000021b7984 */ /* 0x000ea80000000800 */
[----:B------:R-:W-:Y:S04]  /*07f0*/  LDS R24, [R2+0x100] ;  /* 0x0001000002187984 */ /* 0x000fe80000000800 */
[----:B------:R-:W-:Y:S01]  /*0800*/  LDS R22, [R2+0x140] ;  /* 0x0001400002167984 */ /* 0x000fe20000000800 */
[----:B0-----:R-:W-:-:S03]  /*0810*/  FFMA R5, R8, R29, R5 ;  /* 0x0000001d08057223 */ /* 0x001fc60000000005 */
[----:B------:R-:W0:Y:S01]  /*0820*/  LDS R8, [R2+0xc0] ;  /* 0x0000c00002087984 */ /* 0x000e220000000800 */
[----:B-1----:R-:W-:-:S03]  /*0830*/  FFMA R26, R26, R9, R5 ;  /* 0x000000091a1a7223 */ /* 0x002fc60000000005 */
[----:B------:R-:W1:Y:S01]  /*0840*/  LDS.128 R4, [R16+0x10] ;  /* 0x0000100010047984 */ /* 0x000e620000000c00 */
[----:B--2---:R-:W-:-:S03]  /*0850*/  FFMA R9, R27, R10, R26 ;  /* 0x0000000a1b097223 */ /* 0x004fc6000000001a */
[----:B------:R-:W2:Y:S04]  /*0860*/  LDS R27, [R2+0x180] ;  /* 0x00018000021b7984 */ /* 0x000ea80000000800 */
[----:B------:R-:W-:Y:S04]  /*0870*/  LDS R26, [R2+0x200] ;  /* 0x00020000021a7984 */ /* 0x000fe80000000800 */
[----:B------:R-:W-:Y:S01]  /*0880*/  LDS R29, [R2+0x340] ;  /* 0x00034000021d7984 */ /* 0x000fe20000000800 */
[----:B0-----:R-:W-:-:S04]  /*0890*/  FFMA R9, R8, R11, R9 ;  /* 0x0000000b08097223 */ /* 0x001fc80000000009 */
[----:B-1----:R-:W-:Y:S02]  /*08a0*/  FFMA R9, R4, R24, R9 ;  /* 0x0000001804097223 */ /* 0x002fe40000000009 */
[----:B------:R-:W0:Y:S02]  /*08b0*/  LDS R4, [R2+0x1c0] ;  /* 0x0001c00002047984 */ /* 0x000e240000000800 */
[----:B------:R-:W-:Y:S02]  /*08c0*/  FFMA R24, R22, R5, R9 ;  /* 0x0000000516187223 */ /* 0x000fe40000000009 */
[----:B------:R-:W1:Y:S04]  /*08d0*/  LDS.128 R8, [R16+0x20] ;  /* 0x0000200010087984 */ /* 0x000e680000000c00 */
[----:B------:R-:W3:Y:S01]  /*08e0*/  LDS R22, [R2+0x240] ;  /* 0x0002400002167984 */ /* 0x000ee20000000800 */
[----:B--2---:R-:W-:-:S03]  /*08f0*/  FFMA R5, R27, R6, R24 ;  /* 0x000000061b057223 */ /* 0x004fc60000000018 */
[----:B------:R-:W2:Y:S01]  /*0900*/  LDS R27, [R2+0x280] ;  /* 0x00028000021b7984 */ /* 0x000ea20000000800 */
[----:B0-----:R-:W-:-:S04]  /*0910*/  FFMA R5, R4, R7, R5 ;  /* 0x0000000704057223 */ /* 0x001fc80000000005 */
[----:B-1----:R-:W-:Y:S02]  /*0920*/  FFMA R5, R8, R26, R5 ;  /* 0x0000001a08057223 */ /* 0x002fe40000000005 */
[----:B------:R-:W0:Y:S02]  /*0930*/  LDS R8, [R2+0x2c0] ;  /* 0x0002c00002087984 */ /* 0x000e240000000800 */
[----:B---3--:R-:W-:Y:S02]  /*0940*/  FFMA R22, R22, R9, R5 ;  /* 0x0000000916167223 */ /* 0x008fe40000000005 */
[----:B------:R-:W-:Y:S04]  /*0950*/  LDS R9, [R2+0x300] ;  /* 0x0003000002097984 */ /* 0x000fe80000000800 */
[----:B------:R-:W1:Y:S01]  /*0960*/  LDS.128 R4, [R16+0x30] ;  /* 0x0000300010047984 */ /* 0x000e620000000c00 */
[----:B--2---:R-:W-:-:S03]  /*0970*/  FFMA R27, R27, R10, R22 ;  /* 0x0000000a1b1b7223 */ /* 0x004fc60000000016 */
[----:B------:R-:W2:Y:S04]  /*0980*/  LDS R22, [R2+0x380] ;  /* 0x0003800002167984 */ /* 0x000ea80000000800 */
[----:B------:R-:W3:Y:S01]  /*0990*/  LDS R10, [R2+0x3c0] ;  /* 0x0003c000020a7984 */ /* 0x000ee20000000800 */
[----:B0-----:R-:W-:-:S04]  /*09a0*/  FFMA R11, R8, R11, R27 ;  /* 0x0000000b080b7223 */ /* 0x001fc8000000001b */
[----:B-1----:R-:W-:-:S04]  /*09b0*/  FFMA R4, R4, R9, R11 ;  /* 0x0000000904047223 */ /* 0x002fc8000000000b */
[----:B------:R-:W-:-:S04]  /*09c0*/  FFMA R5, R29, R5, R4 ;  /* 0x000000051d057223 */ /* 0x000fc80000000004 */
[----:B--2---:R-:W-:-:S04]  /*09d0*/  FFMA R5, R22, R6, R5 ;  /* 0x0000000616057223 */ /* 0x004fc80000000005 */
[----:B---3--:R-:W-:Y:S01]  /*09e0*/  FFMA R27, R10, R7, R5 ;  /* 0x000000070a1b7223 */ /* 0x008fe20000000005 */
[----:B------:R-:W-:Y:S06]  /*09f0*/  BAR.SYNC.DEFER_BLOCKING 0x0 ;  /* 0x0000000000007b1d */ /* 0x000fec0000010000 */
[----:B------:R-:W-:Y:S05]  /*0a00*/  BRA.U UP0, `(.L_x_55) ;  /* 0xfffffff9002c7547 */ /* 0x000fea000b83ffff */
[----:B------:R-:W-:-:S12]  /*0a10*/  ULOP3.LUT UR4, UR8, 0x7fffffe0, URZ, 0xc0, !UPT ;  /* 0x7fffffe008047892 */ /* 0x000fd8000f8ec0ff */
.L_x_54:
[----:B------:R-:W-:-:S09]  /*0a20*/  ULOP3.LUT UP0, URZ, UR8, 0x10, URZ, 0xc0, !UPT ;  /* 0x0000001008ff7892 */ /* 0x000fd2000f80c0ff */
[----:B------:R-:W-:Y:S05]  /*0a30*/  BRA.U !UP0, `(.L_x_53) ;  /* 0x0000000108ec7547 */ /* 0x000fea000b800000 */
[----:B------:R-:W0:Y:S01]  /*0a40*/  LDCU UR6, c[0x0][0x3a0] ;  /* 0x00007400ff0677ac */ /* 0x000e220008000800 */
[----:B------:R-:W-:Y:S02]  /*0a50*/  IADD3 R14, PT, PT, R14, UR4, RZ ;  /* 0x000000040e0e7c10 */ /* 0x000fe4000fffe0ff */
[----:B------:R-:W-:Y:S01]  /*0a60*/  IADD3 R6, PT, PT, R13, UR4, RZ ;  /* 0x000000040d067c10 */ /* 0x000fe2000fffe0ff */
[----:B------:R-:W1:Y:S01]  /*0a70*/  LDCU UR5, c[0x0][0x398] ;  /* 0x00007300ff0577ac */ /* 0x000e620008000800 */
[----:B------:R-:W-:Y:S02]  /*0a80*/  ISETP.GE.AND P0, PT, R14, UR7, PT ;  /* 0x000000070e007c0c */ /* 0x000fe4000bf06270 */
[----:B------:R-:W-:Y:S02]  /*0a90*/  CS2R R12, SRZ ;  /* 0x00000000000c7805 */ /* 0x000fe4000001ff00 */
[----:B0-----:R-:W-:Y:S02]  /*0aa0*/  ISETP.GE.AND P1, PT, R3, UR6, PT ;  /* 0x0000000603007c0c */ /* 0x001fe4000bf26270 */
[----:B-1----:R-:W-:-:S02]  /*0ab0*/  ISETP.GE.OR P0, PT, R0, UR5, P0 ;  /* 0x0000000500007c0c */ /* 0x002fc40008706670 */
[----:B------:R-:W-:-:S11]  /*0ac0*/  ISETP.GE.OR P1, PT, R6, UR7, P1 ;  /* 0x0000000706007c0c */ /* 0x000fd60008f26670 */
[----:B------:R-:W0:Y:S01]  /*0ad0*/  @!P0 LDC.64 R8, c[0x0][0x380] ;  /* 0x0000e000ff088b82 */ /* 0x000e220000000a00 */
[----:B------:R-:W-:Y:S01]  /*0ae0*/  @!P0 IADD3 R25, PT, PT, R25, R14, RZ ;  /* 0x0000000e19198210 */ /* 0x000fe20007ffe0ff */
[----:B------:R-:W-:-:S06]  /*0af0*/  @!P1 IMAD R11, R6, UR6, R3 ;  /* 0x00000006060b9c24 */ /* 0x000fcc000f8e0203 */
[----:B------:R-:W1:Y:S01]  /*0b00*/  @!P1 LDC.64 R4, c[0x0][0x388] ;  /* 0x0000e200ff049b82 */ /* 0x000e620000000a00 */
[----:B0-----:R-:W-:-:S05]  /*0b10*/  @!P0 IMAD.WIDE.U32 R8, R25, 0x4, R8 ;  /* 0x0000000419088825 */ /* 0x001fca00078e0008 */
[----:B------:R-:W2:Y:S01]  /*0b20*/  @!P0 LDG.E R12, desc[UR10][R8.64] ;  /* 0x0000000a080c8981 */ /* 0x000ea2000c1e1900 */
[----:B-1----:R-:W-:-:S05]  /*0b30*/  @!P1 IMAD.WIDE R10, R11, 0x4, R4 ;  /* 0x000000040b0a9825 */ /* 0x002fca00078e0204 */
[----:B------:R-:W3:Y:S01]  /*0b40*/  @!P1 LDG.E R13, desc[UR10][R10.64] ;  /* 0x0000000a0a0d9981 */ /* 0x000ee2000c1e1900 */
[----:B------:R-:W0:Y:S02]  /*0b50*/  S2R R5, SR_TID.X ;  /* 0x0000000000057919 */ /* 0x000e240000002100 */
[----:B0-----:R-:W-:-:S05]  /*0b60*/  LEA R15, R5, R16, 0x2 ;  /* 0x00000010050f7211 */ /* 0x001fca00078e10ff */
[----:B--2---:R-:W-:Y:S04]  /*0b70*/  STS [R15], R12 ;  /* 0x0000000c0f007388 */ /* 0x004fe80000000800 */
[----:B---3--:R-:W-:Y:S01]  /*0b80*/  STS [R20], R13 ;  /* 0x0000000d14007388 */ /* 0x008fe20000000800 */
[----:B------:R-:W-:Y:S06]  /*0b90*/  BAR.SYNC.DEFER_BLOCKING 0x0 ;  /* 0x0000000000007b1d */ /* 0x000fec0000010000 */
[----:B------:R-:W-:Y:S04]  /*0ba0*/  LDS R14, [R2] ;  /* 0x00000000020e7984 */ /* 0x000fe80000000800 */
[----:B------:R-:W0:Y:S04]  /*0bb0*/  LDS.128 R4, [R16] ;  /* 0x0000000010047984 */ /* 0x000e280000000c00 */
[----:B------:R-:W1:Y:S04]  /*0bc0*/  LDS R25, [R2+0x40] ;  /* 0x0000400002197984 */ /* 0x000e680000000800 */
[----:B------:R-:W2:Y:S04]  /*0bd0*/  LDS R23, [R2+0x80] ;  /* 0x0000800002177984 */ /* 0x000ea80000000800 */
[----:B------:R-:W3:Y:S04]  /*0be0*/  LDS R22, [R2+0xc0] ;  /* 0x0000c00002167984 */ /* 0x000ee80000000800 */
[----:B------:R-:W-:Y:S04]  /*0bf0*/  LDS R17, [R2+0x100] ;  /* 0x0001000002117984 */ /* 0x000fe80000000800 */
[----:B------:R-:W4:Y:S04]  /*0c00*/  LDS.128 R8, [R16+0x10] ;  /* 0x0000100010087984 */ /* 0x000f280000000c00 */
[----:B------:R-:W5:Y:S04]  /*0c10*/  LDS R18, [R2+0x140] ;  /* 0x0001400002127984 */ /* 0x000f680000000800 */
[----:B------:R-:W5:Y:S04]  /*0c20*/  LDS R19, [R2+0x180] ;  /* 0x0001800002137984 */ /* 0x000f680000000800 */
[----:B------:R-:W5:Y:S04]  /*0c30*/  LDS R20, [R2+0x1c0] ;  /* 0x0001c00002147984 */ /* 0x000f680000000800 */
[----:B------:R-:W-:Y:S01]  /*0c40*/  LDS R21, [R2+0x200] ;  /* 0x0002000002157984 */ /* 0x000fe20000000800 */
[----:B0-----:R-:W-:-:S03]  /*0c50*/  FFMA R24, R4, R14, R27 ;  /* 0x0000000e04187223 */ /* 0x001fc6000000001b */
[----:B------:R-:W0:Y:S04]  /*0c60*/  LDS.128 R12, [R16+0x20] ;  /* 0x00002000100c7984 */ /* 0x000e280000000c00 */
[----:B------:R-:W0:Y:S01]  /*0c70*/  LDS R4, [R2+0x240] ;  /* 0x0002400002047984 */ /* 0x000e220000000800 */
[----:B-1----:R-:W-:-:S03]  /*0c80*/  FFMA R24, R25, R5, R24 ;  /* 0x0000000519187223 */ /* 0x002fc60000000018 */
[----:B------:R-:W1:Y:S01]  /*0c90*/  LDS R5, [R2+0x280] ;  /* 0x0002800002057984 */ /* 0x000e620000000800 */
[----:B--2---:R-:W-:-:S03]  /*0ca0*/  FFMA R23, R23, R6, R24 ;  /* 0x0000000617177223 */ /* 0x004fc60000000018 */
[----:B------:R-:W2:Y:S01]  /*0cb0*/  LDS R6, [R2+0x2c0] ;  /* 0x0002c00002067984 */ /* 0x000ea20000000800 */
[----:B---3--:R-:W-:-:S03]  /*0cc0*/  FFMA R23, R22, R7, R23 ;  /* 0x0000000716177223 */ /* 0x008fc60000000017 */
[----:B------:R-:W-:Y:S04]  /*0cd0*/  LDS R7, [R2+0x300] ;  /* 0x0003000002077984 */ /* 0x000fe80000000800 */
[----:B------:R-:W3:Y:S01]  /*0ce0*/  LDS.128 R24, [R16+0x30] ;  /* 0x0000300010187984 */ /* 0x000ee20000000c00 */
[----:B----4-:R-:W-:-:S03]  /*0cf0*/  FFMA R23, R8, R17, R23 ;  /* 0x0000001108177223 */ /* 0x010fc60000000017 */
[----:B------:R-:W4:Y:S04]  /*0d00*/  LDS R22, [R2+0x340] ;  /* 0x0003400002167984 */ /* 0x000f280000000800 */
[----:B------:R-:W4:Y:S01]  /*0d10*/  LDS R17, [R2+0x380] ;  /* 0x0003800002117984 */ /* 0x000f220000000800 */
[----:B-----5:R-:W-:-:S03]  /*0d20*/  FFMA R18, R18, R9, R23 ;  /* 0x0000000912127223 */ /* 0x020fc60000000017 */
[----:B------:R-:W5:Y:S01]  /*0d30*/  LDS R8, [R2+0x3c0] ;  /* 0x0003c00002087984 */ /* 0x000f620000000800 */
[----:B------:R-:W-:-:S04]  /*0d40*/  FFMA R19, R19, R10, R18 ;  /* 0x0000000a13137223 */ /* 0x000fc80000000012 */
[----:B------:R-:W-:-:S04]  /*0d50*/  FFMA R11, R20, R11, R19 ;  /* 0x0000000b140b7223 */ /* 0x000fc80000000013 */
[----:B0-----:R-:W-:-:S04]  /*0d60*/  FFMA R11, R12, R21, R11 ;  /* 0x000000150c0b7223 */ /* 0x001fc8000000000b */
[----:B------:R-:W-:-:S04]  /*0d70*/  FFMA R4, R4, R13, R11 ;  /* 0x0000000d04047223 */ /* 0x000fc8000000000b */
[----:B-1----:R-:W-:-:S04]  /*0d80*/  FFMA R5, R5, R14, R4 ;  /* 0x0000000e05057223 */ /* 0x002fc80000000004 */
[----:B--2---:R-:W-:-:S04]  /*0d90*/  FFMA R5, R6, R15, R5 ;  /* 0x0000000f06057223 */ /* 0x004fc80000000005 */
[----:B---3--:R-:W-:-:S04]  /*0da0*/  FFMA R5, R24, R7, R5 ;  /* 0x0000000718057223 */ /* 0x008fc80000000005 */
[----:B----4-:R-:W-:-:S04]  /*0db0*/  FFMA R22, R22, R25, R5 ;  /* 0x0000001916167223 */ /* 0x010fc80000000005 */
[----:B------:R-:W-:-:S04]  /*0dc0*/  FFMA R17, R17, R26, R22 ;  /* 0x0000001a11117223 */ /* 0x000fc80000000016 */
[----:B-----5:R-:W-:Y:S01]  /*0dd0*/  FFMA R27, R8, R27, R17 ;  /* 0x0000001b081b7223 */ /* 0x020fe20000000011 */
[----:B------:R-:W-:Y:S06]  /*0de0*/  BAR.SYNC.DEFER_BLOCKING 0x0 ;  /* 0x0000000000007b1d */ /* 0x000fec0000010000 */
.L_x_53:
[----:B------:R-:W0:Y:S01]  /*0df0*/  LDCU UR4, c[0x0][0x3a0] ;  /* 0x00007400ff0477ac */ /* 0x000e220008000800 */
[----:B------:R-:W1:Y:S01]  /*0e00*/  LDCU UR5, c[0x0][0x398] ;  /* 0x00007300ff0577ac */ /* 0x000e620008000800 */
[----:B0-----:R-:W-:-:S04]  /*0e10*/  ISETP.GE.AND P0, PT, R3, UR4, PT ;  /* 0x0000000403007c0c */ /* 0x001fc8000bf06270 */
[----:B-1----:R-:W-:-:S13]  /*0e20*/  ISETP.GE.OR P0, PT, R0, UR5, P0 ;  /* 0x0000000500007c0c */ /* 0x002fda0008706670 */
[----:B------:R-:W-:Y:S05]  /*0e30*/  @P0 EXIT ;  /* 0x000000000000094d */ /* 0x000fea0003800000 */
[----:B------:R-:W0:Y:S01]  /*0e40*/  LDC.64 R4, c[0x0][0x390] ;  /* 0x0000e400ff047b82 */ /* 0x000e220000000a00 */
[----:B------:R-:W-:-:S04]  /*0e50*/  IMAD R3, R0, UR4, R3 ;  /* 0x0000000400037c24 */ /* 0x000fc8000f8e0203 */
[----:B0-----:R-:W-:-:S05]  /*0e60*/  IMAD.WIDE.U32 R2, R3, 0x4, R4 ;  /* 0x0000000403027825 */ /* 0x001fca00078e0004 */
[----:B------:R-:W2:Y:S02]  /*0e70*/  LDG.E R0, desc[UR10][R2.64] ;  /* 0x0000000a02007981 */ /* 0x000ea4000c1e1900 */
[----:B--2---:R-:W-:-:S05]  /*0e80*/  FADD R27, R0, R27 ;  /* 0x0000001b001b7221 */ /* 0x004fca0000000000 */
[----:B------:R-:W-:Y:S01]  /*0e90*/  STG.E desc[UR10][R2.64], R27 ;  /* 0x0000001b02007986 */ /* 0x000fe2000c10190a */
[----:B------:R-:W-:Y:S05]  /*0ea0*/  EXIT ;  /* 0x000000000000794d */ /* 0x000fea0003800000 */
.L_x_56:
        /* <DEDUP_REMOVED lines=13> */
.L_x_71:


//--------------------- .text._Z11muling_cudaPKfS0_Pfi --------------------------
	.section	.text._Z11muling_cudaPKfS0_Pfi,"ax",@progbits
	.align	128
        .global         _Z11muling_cudaPKfS0_Pfi
        .type           _Z11muling_cudaPKfS0_Pfi,@function
        .size           _Z11muling_cudaPKfS0_Pfi,(.L_x_72 - _Z11muling_cudaPKfS0_Pfi)
        .other          _Z11muling_cudaPKfS0_Pfi,@"STO_CUDA_ENTRY STV_DEFAULT"
_Z11muling_cudaPKfS0_Pfi:
.text._Z11muling_cudaPKfS0_Pfi:
        /* <DEDUP_REMOVED lines=10> */
[----:B------:R-:W2:Y:S08]  /*00a0*/  LDC.64 R4, c[0x0][0x388] ;  /* 0x0000e200ff047b82 */ /* 0x000eb00000000a00 */
[----:B------:R-:W3:Y:S01]  /*00b0*/  LDC.64 R6, c[0x0][0x390] ;  /* 0x0000e400ff067b82 */ /* 0x000ee20000000a00 */
[----:B0-----:R-:W-:-:S06]  /*00c0*/  IMAD.WIDE R2, R9, 0x4, R2 ;  /* 0x0000000409027825 */ /* 0x001fcc00078e0202 */
[----:B-1----:R-:W4:Y:S01]  /*00d0*/  LDG.E R2, desc[UR4][R2.64] ;  /* 0x0000000402027981 */ /* 0x002f22000c1e1900 */
[----:B--2---:R-:W-:-:S06]  /*00e0*/  IMAD.WIDE R4, R9, 0x4, R4 ;  /* 0x0000000409047825 */ /* 0x004fcc00078e0204 */
[----:B------:R-:W4:Y:S01]  /*00f0*/  LDG.E R5, desc[UR4][R4.64] ;  /* 0x0000000404057981 */ /* 0x000f22000c1e1900 */
[----:B---3--:R-:W-:-:S04]  /*0100*/  IMAD.WIDE R6, R9, 0x4, R6 ;  /* 0x0000000409067825 */ /* 0x008fc800078e0206 */
[----:B----4-:R-:W-:-:S05]  /*0110*/  FMUL R9, R2, R5 ;  /* 0x0000000502097220 */ /* 0x010fca0000400000 */
[----:B------:R-:W-:Y:S01]  /*0120*/  STG.E desc[UR4][R6.64], R9 ;  /* 0x0000000906007986 */ /* 0x000fe2000c101904 */
[----:B------:R-:W-:Y:S05]  /*0130*/  EXIT ;  /* 0x000000000000794d */ /* 0x000fea0003800000 */
.L_x_57:
        /* <DEDUP_REMOVED lines=12> */
.L_x_72:


//--------------------- .text._Z12subbing_cudaPKfS0_Pfi --------------------------
	.section	.text._Z12subbing_cudaPKfS0_Pfi,"ax",@progbits
	.align	128
        .global         _Z12subbing_cudaPKfS0_Pfi
        .type           _Z12subbing_cudaPKfS0_Pfi,@function
        .size           _Z12subbing_cudaPKfS0_Pfi,(.L_x_73 - _Z12subbing_cudaPKfS0_Pfi)
        .other          _Z12subbing_cudaPKfS0_Pfi,@"STO_CUDA_ENTRY STV_DEFAULT"
_Z12subbing_cudaPKfS0_Pfi:
.text._Z12subbing_cudaPKfS0_Pfi:
        /* <DEDUP_REMOVED lines=17> */
[----:B----4-:R-:W-:-:S05]  /*0110*/  FADD R9, R2, -R5 ;  /* 0x8000000502097221 */ /* 0x010fca0000000000 */
[----:B------:R-:W-:Y:S01]  /*0120*/  STG.E desc[UR4][R6.64], R9 ;  /* 0x0000000906007986 */ /* 0x000fe2000c101904 */
[----:B------:R-:W-:Y:S05]  /*0130*/  EXIT ;  /* 0x000000000000794d */ /* 0x000fea0003800000 */
.L_x_58:
        /* <DEDUP_REMOVED lines=12> */
.L_x_73:


//--------------------- .text._Z11adding_cudaPKfS0_Pfi --------------------------
	.section	.text._Z11adding_cudaPKfS0_Pfi,"ax",@progbits
	.align	128
        .global         _Z11adding_cudaPKfS0_Pfi
        .type           _Z11adding_cudaPKfS0_Pfi,@function
        .size           _Z11adding_cudaPKfS0_Pfi,(.L_x_74 - _Z11adding_cudaPKfS0_Pfi)
        .other          _Z11adding_cudaPKfS0_Pfi,@"STO_CUDA_ENTRY STV_DEFAULT"
_Z11adding_cudaPKfS0_Pfi:
.text._Z11adding_cudaPKfS0_Pfi:
        /* <DEDUP_REMOVED lines=17> */
[----:B----4-:R-:W-:-:S05]  /*0110*/  FADD R9, R2, R5 ;  /* 0x0000000502097221 */ /* 0x010fca0000000000 */
[----:B------:R-:W-:Y:S01]  /*0120*/  STG.E desc[UR4][R6.64], R9 ;  /* 0x0000000906007986 */ /* 0x000fe2000c101904 */
[----:B------:R-:W-:Y:S05]  /*0130*/  EXIT ;  /* 0x000000000000794d */ /* 0x000fea0003800000 */
.L_x_59:
        /* <DEDUP_REMOVED lines=12> */
.L_x_74:


//--------------------- .text._Z20tile_matrix_multiplyPfS_S_iii --------------------------
	.section	.text._Z20tile_matrix_multiplyPfS_S_iii,"ax",@progbits
	.align	128
        .global         _Z20tile_matrix_multiplyPfS_S_iii
        .type           _Z20tile_matrix_multiplyPfS_S_iii,@function
        .size           _Z20tile_matrix_multiplyPfS_S_iii,(.L_x_75 - _Z20tile_matrix_multiplyPfS_S_iii)
        .other          _Z20tile_matrix_multiplyPfS_S_iii,@"STO_CUDA_ENTRY STV_DEFAULT"
_Z20tile_matrix_multiplyPfS_S_iii:
.text._Z20tile_matrix_multiplyPfS_S_iii:
        /* <DEDUP_REMOVED lines=14> */
[----:B------:R-:W-:Y:S01]  /*00e0*/  UISETP.GE.U32.AND UP0, UPT, UR7, 0x11, UPT ;  /* 0x000000110700788c */ /* 0x000fe2000bf06070 */
[----:B------:R-:W-:Y:S01]  /*00f0*/  MOV R27, RZ ;  /* 0x000000ff001b7202 */ /* 0x000fe20000000f00 */
[----:B------:R-:W-:Y:S02]  /*0100*/  UIADD3 UR5, UPT, UPT, UR4, 0x400, URZ ;  /* 0x0000040004057890 */ /* 0x000fe4000fffe0ff */
[----:B0-----:R-:W-:Y:S02]  /*0110*/  ULEA UR4, UR6, UR4, 0x18 ;  /* 0x0000000406047291 */ /* 0x001fe4000f8ec0ff */
[----:B------:R-:W-:Y:S02]  /*0120*/  ULEA UR5, UR6, UR5, 0x18 ;  /* 0x0000000506057291 */ /* 0x000fe4000f8ec0ff */
[----:B------:R-:W-:-:S02]  /*0130*/  UIADD3 UR6, UPT, UPT, UR7, 0xf, URZ ;  /* 0x0000000f07067890 */ /* 0x000fc4000fffe0ff */
[C---:B------:R-:W-:Y:S01]  /*0140*/  LEA R2, R14.reuse, UR4, 0x6 ;  /* 0x000000040e027c11 */ /* 0x040fe2000f8e30ff */
[----:B------:R-:W-:Y:S01]  /*0150*/  UMOV UR4, URZ ;  /* 0x000000ff00047c82 */ /* 0x000fe20008000000 */
[C---:B------:R-:W-:Y:S02]  /*0160*/  LEA R16, R13.reuse, UR5, 0x2 ;  /* 0x000000050d107c11 */ /* 0x040fe4000f8e10ff */
[----:B------:R-:W-:Y:S02]  /*0170*/  LEA R22, R13, R2, 0x2 ;  /* 0x000000020d167211 */ /* 0x000fe400078e10ff */
[----:B------:R-:W-:Y:S01]  /*0180*/  LEA R20, R14, R16, 0x6 ;  /* 0x000000100e147211 */ /* 0x000fe200078e30ff */
[----:B------:R-:W-:Y:S06]  /*0190*/  BRA.U !UP0, `(.L_x_61) ;  /* 0x0000000508fc7547 */ /* 0x000fec000b800000 */
[----:B------:R-:W0:Y:S01]  /*01a0*/  LDCU.64 UR10, c[0x0][0x398] ;  /* 0x00007300ff0a77ac */ /* 0x000e220008000a00 */
[----:B------:R-:W1:Y:S01]  /*01b0*/  LDC R12, c[0x0][0x39c] ;  /* 0x0000e700ff0c7b82 */ /* 0x000e620000000800 */
[----:B------:R-:W-:Y:S01]  /*01c0*/  IADD3 R4, PT, PT, R14, 0x10, RZ ;  /* 0x000000100e047810 */ /* 0x000fe20007ffe0ff */
[----:B------:R-:W-:Y:S01]  /*01d0*/  IMAD R18, R0, UR7, R13 ;  /* 0x0000000700127c24 */ /* 0x000fe2000f8e020d */
[----:B------:R-:W-:Y:S01]  /*01e0*/  USHF.R.U32.HI UR4, URZ, 0x4, UR6 ;  /* 0x00000004ff047899 */ /* 0x000fe20008011606 */
[----:B------:R-:W-:Y:S01]  /*01f0*/  MOV R27, RZ ;  /* 0x000000ff001b7202 */ /* 0x000fe20000000f00 */
[----:B------:R-:W2:Y:S01]  /*0200*/  LDCU UR5, c[0x0][0x3a0] ;  /* 0x00007400ff0577ac */ /* 0x000ea20008000800 */
[----:B------:R-:W-:Y:S02]  /*0210*/  MOV R17, R13 ;  /* 0x0000000d00117202 */ /* 0x000fe40000000f00 */
[----:B------:R-:W3:Y:S01]  /*0220*/  LDC.64 R24, c[0x0][0x380] ;  /* 0x0000e000ff187b82 */ /* 0x000ee20000000a00 */
[----:B------:R-:W-:Y:S01]  /*0230*/  ULOP3.LUT UR4, UR4, 0x7fffffe, URZ, 0xc0, !UPT ;  /* 0x07fffffe04047892 */ /* 0x000fe2000f8ec0ff */
[----:B------:R-:W-:-:S03]  /*0240*/  MOV R15, R14 ;  /* 0x0000000e000f7202 */ /* 0x000fc60000000f00 */
[----:B------:R-:W-:Y:S01]  /*0250*/  UIADD3 UR4, UPT, UPT, -UR4, URZ, URZ ;  /* 0x000000ff04047290 */ /* 0x000fe2000fffe1ff */
[--C-:B0-----:R-:W-:Y:S01]  /*0260*/  IMAD R4, R4, UR11, R13.reuse ;  /* 0x0000000b04047c24 */ /* 0x101fe2000f8e020d */
[----:B------:R-:W-:Y:S01]  /*0270*/  ISETP.GE.AND P1, PT, R0, UR10, PT ;  /* 0x0000000a00007c0c */ /* 0x000fe2000bf26270 */
[----:B------:R-:W-:-:S03]  /*0280*/  IMAD R19, R14, UR11, R13 ;  /* 0x0000000b0e137c24 */ /* 0x000fc6000f8e020d */
[C---:B------:R-:W-:Y:S02]  /*0290*/  LEA R21, R6.reuse, R4, 0x4 ;  /* 0x0000000406157211 */ /* 0x040fe400078e20ff */
[----:B--2---:R-:W-:-:S07]  /*02a0*/  LEA R19, R6, R19, 0x4 ;  /* 0x0000001306137211 */ /* 0x004fce00078e20ff */
.L_x_62:
[----:B-1----:R-:W-:Y:S01]  /*02b0*/  ISETP.GE.AND P0, PT, R3, R12, PT ;  /* 0x0000000c0300720c */ /* 0x002fe20003f06270 */
[----:B------:R-:W-:Y:S01]  /*02c0*/  UMOV UR7, UR5 ;  /* 0x0000000500077c82 */ /* 0x000fe20008000000 */
[----:B------:R-:W-:Y:S01]  /*02d0*/  HFMA2 R29, -RZ, RZ, 0, 0 ;  /* 0x00000000ff1d7431 */ /* 0x000fe200000001ff */
[----:B------:R-:W-:Y:S01]  /*02e0*/  ISETP.GE.OR P2, PT, R17, UR7, P1 ;  /* 0x0000000711007c0c */ /* 0x000fe20008f46670 */
[----:B---3--:R-:W-:Y:S01]  /*02f0*/  IMAD.WIDE R8, R18, 0x4, R24 ;  /* 0x0000000412087825 */ /* 0x008fe200078e0218 */
[----:B------:R-:W-:Y:S02]  /*0300*/  ISETP.GE.OR P3, PT, R15, UR7, P0 ;  /* 0x000000070f007c0c */ /* 0x000fe40008766670 */
[----:B------:R-:W-:-:S09]  /*0310*/  MOV R26, RZ ;  /* 0x000000ff001a7202 */ /* 0x000fd20000000f00 */
[----:B------:R-:W2:Y:S02]  /*0320*/  @!P2 LDG.E.CONSTANT R29, desc[UR8][R8.64] ;  /* 0x00000008081da981 */ /* 0x000ea4000c1e9900 */
[----:B------:R-:W0:Y:S02]  /*0330*/  @!P3 LDC.64 R4, c[0x0][0x388] ;  /* 0x0000e200ff04bb82 */ /* 0x000e240000000a00 */
[----:B0-----:R-:W-:-:S05]  /*0340*/  @!P3 IMAD.WIDE R10, R19, 0x4, R4 ;  /* 0x00000004130ab825 */ /* 0x001fca00078e0204 */
[----:B------:R-:W3:Y:S01]  /*0350*/  @!P3 LDG.E.CONSTANT R26, desc[UR8][R10.64] ;  /* 0x000000080a1ab981 */ /* 0x000ee2000c1e9900 */
[----:B------:R-:W-:Y:S01]  /*0360*/  IADD3 R4, PT, PT, R17, 0x10, RZ ;  /* 0x0000001011047810 */ /* 0x000fe20007ffe0ff */
[----:B------:R-:W-:-:S03]  /*0370*/  HFMA2 R23, -RZ, RZ, 0, 0 ;  /* 0x00000000ff177431 */ /* 0x000fc600000001ff */
[----:B------:R-:W-:-:S13]  /*0380*/  ISETP.GE.OR P2, PT, R4, UR7, P1 ;  /* 0x0000000704007c0c */ /* 0x000fda0008f46670 */
[----:B------:R0:W4:Y:S04]  /*0390*/  @!P2 LDG.E.CONSTANT R23, desc[UR8][R8.64+0x40] ;  /* 0x000040080817a981 */ /* 0x000128000c1e9900 */
[----:B--2---:R-:W-:Y:S04]  /*03a0*/  STS [R22], R29 ;  /* 0x0000001d16007388 */ /* 0x004fe80000000800 */
[----:B---3--:R-:W-:Y:S01]  /*03b0*/  STS [R20], R26 ;  /* 0x0000001a14007388 */ /* 0x008fe20000000800 */
[----:B------:R-:W-:Y:S06]  /*03c0*/  BAR.SYNC.DEFER_BLOCKING 0x0 ;  /* 0x0000000000007b1d */ /* 0x000fec0000010000 */
[----:B------:R-:W-:Y:S04]  /*03d0*/  LDS R28, [R16] ;  /* 0x00000000101c7984 */ /* 0x000fe80000000800 */
[----:B------:R-:W1:Y:S04]  /*03e0*/  LDS.128 R4, [R2] ;  /* 0x0000000002047984 */ /* 0x000e680000000c00 */
[----:B0-----:R-:W0:Y:S04]  /*03f0*/  LDS R9, [R16+0x40] ;  /* 0x0000400010097984 */ /* 0x001e280000000800 */
[----:B------:R-:W2:Y:S04]  /*0400*/  LDS R10, [R16+0x80] ;  /* 0x00008000100a7984 */ /* 0x000ea80000000800 */
[----:B------:R-:W3:Y:S04]  /*0410*/  LDS R11, [R16+0xc0] ;  /* 0x0000c000100b7984 */ /* 0x000ee80000000800 */
[----:B------:R-:W-:Y:S04]  /*0420*/  LDS R8, [R16+0x180] ;  /* 0x0001800010087984 */ /* 0x000fe80000000800 */
[----:B------:R-:W-:Y:S01]  /*0430*/  LDS R29, [R16+0x340] ;  /* 0x00034000101d7984 */ /* 0x000fe20000000800 */
[----:B-1----:R-:W-:-:S03]  /*0440*/  FFMA R4, R4, R28, R27 ;  /* 0x0000001c04047223 */ /* 0x002fc6000000001b */
[----:B------:R-:W-:Y:S01]  /*0450*/  LDS R27, [R16+0x140] ;  /* 0x00014000101b7984 */ /* 0x000fe20000000800 */
[----:B0-----:R-:W-:-:S03]  /*0460*/  FFMA R5, R9, R5, R4 ;  /* 0x0000000509057223 */ /* 0x001fc60000000004 */
[----:B------:R-:W-:Y:S01]  /*0470*/  LDS R9, [R16+0x1c0] ;  /* 0x0001c00010097984 */ /* 0x000fe20000000800 */
[----:B--2---:R-:W-:-:S03]  /*0480*/  FFMA R6, R10, R6, R5 ;  /* 0x000000060a067223 */ /* 0x004fc60000000005 */
[----:B------:R-:W-:Y:S01]  /*0490*/  LDS R10, [R16+0x100] ;  /* 0x00010000100a7984 */ /* 0x000fe20000000800 */
[----:B---3--:R-:W-:-:S03]  /*04a0*/  FFMA R11, R11, R7, R6 ;  /* 0x000000070b0b7223 */ /* 0x008fc60000000006 */
[----:B------:R-:W0:Y:S02]  /*04b0*/  LDS.128 R4, [R2+0x10] ;  /* 0x0000100002047984 */ /* 0x000e240000000c00 */
[----:B0-----:R-:W-:Y:S02]  /*04c0*/  FFMA R4, R4, R10, R11 ;  /* 0x0000000a04047223 */ /* 0x001fe4000000000b */
[----:B------:R-:W-:Y:S02]  /*04d0*/  LDS R11, [R16+0x240] ;  /* 0x00024000100b7984 */ /* 0x000fe40000000800 */
[----:B------:R-:W-:Y:S02]  /*04e0*/  FFMA R5, R27, R5, R4 ;  /* 0x000000051b057223 */ /* 0x000fe40000000004 */
[----:B------:R-:W-:Y:S02]  /*04f0*/  LDS R10, [R16+0x300] ;  /* 0x00030000100a7984 */ /* 0x000fe40000000800 */
[----:B------:R-:W-:-:S02]  /*0500*/  FFMA R6, R8, R6, R5 ;  /* 0x0000000608067223 */ /* 0x000fc40000000005 */
[----:B------:R-:W-:Y:S02]  /*0510*/  LDS R8, [R16+0x200] ;  /* 0x0002000010087984 */ /* 0x000fe40000000800 */
[----:B------:R-:W-:Y:S02]  /*0520*/  FFMA R9, R9, R7, R6 ;  /* 0x0000000709097223 */ /* 0x000fe40000000006 */
[----:B------:R-:W0:Y:S02]  /*0530*/  LDS.128 R4, [R2+0x20] ;  /* 0x0000200002047984 */ /* 0x000e240000000c00 */
[----:B0-----:R-:W-:Y:S02]  /*0540*/  FFMA R4, R4, R8, R9 ;  /* 0x0000000804047223 */ /* 0x001fe40000000009 */
[----:B------:R-:W0:Y:S04]  /*0550*/  LDS R8, [R16+0x280] ;  /* 0x0002800010087984 */ /* 0x000e280000000800 */
[----:B------:R-:W1:Y:S01]  /*0560*/  LDS R9, [R16+0x2c0] ;  /* 0x0002c00010097984 */ /* 0x000e620000000800 */
[----:B------:R-:W-:-:S04]  /*0570*/  FFMA R5, R11, R5, R4 ;  /* 0x000000050b057223 */ /* 0x000fc80000000004 */
[----:B0-----:R-:W-:Y:S01]  /*0580*/  FFMA R6, R8, R6, R5 ;  /* 0x0000000608067223 */ /* 0x001fe20000000005 */
[----:B------:R-:W-:-:S04]  /*0590*/  IADD3 R8, PT, PT, R15, 0x10, RZ ;  /* 0x000000100f087810 */ /* 0x000fc80007ffe0ff */
[----:B------:R-:W-:Y:S01]  /*05a0*/  ISETP.GE.OR P0, PT, R8, UR7, P0 ;  /* 0x0000000708007c0c */ /* 0x000fe20008706670 */
[----:B-1----:R-:W-:Y:S02]  /*05b0*/  FFMA R11, R9, R7, R6 ;  /* 0x00000007090b7223 */ /* 0x002fe40000000006 */
[----:B------:R-:W0:Y:S10]  /*05c0*/  LDS.128 R4, [R2+0x30] ;  /* 0x0000300002047984 */ /* 0x000e340000000c00 */
[----:B------:R-:W1:Y:S02]  /*05d0*/  @!P0 LDC.64 R8, c[0x0][0x388] ;  /* 0x0000e200ff088b82 */ /* 0x000e640000000a00 */
[----:B-1----:R-:W-:Y:S01]  /*05e0*/  @!P0 IMAD.WIDE R26, R21, 0x4, R8 ;  /* 0x00000004151a8825 */ /* 0x002fe200078e0208 */
[----:B------:R-:W-:-:S06]  /*05f0*/  MOV R9, RZ ;  /* 0x000000ff00097202 */ /* 0x000fcc0000000f00 */
[----:B------:R-:W2:Y:S01]  /*0600*/  @!P0 LDG.E.CONSTANT R9, desc[UR8][R26.64] ;  /* 0x000000081a098981 */ /* 0x000ea2000c1e9900 */
[----:B0-----:R-:W-:-:S03]  /*0610*/  FFMA R10, R4, R10, R11 ;  /* 0x0000000a040a7223 */ /* 0x001fc6000000000b */
[----:B------:R-:W0:Y:S04]  /*0620*/  LDS R11, [R16+0x380] ;  /* 0x00038000100b7984 */ /* 0x000e280000000800 */
[----:B------:R-:W1:Y:S01]  /*0630*/  LDS R4, [R16+0x3c0] ;  /* 0x0003c00010047984 */ /* 0x000e620000000800 */
[----:B------:R-:W-:Y:S01]  /*0640*/  BAR.SYNC.DEFER_BLOCKING 0x0 ;  /* 0x0000000000007b1d */ /* 0x000fe20000010000 */
[----:B------:R-:W-:-:S05]  /*0650*/  FFMA R10, R29, R5, R10 ;  /* 0x000000051d0a7223 */ /* 0x000fca000000000a */
[----:B----4-:R-:W-:Y:S01]  /*0660*/  STS [R22], R23 ;  /* 0x0000001716007388 */ /* 0x010fe20000000800 */
[----:B0-----:R-:W-:-:S04]  /*0670*/  FFMA R29, R11, R6, R10 ;  /* 0x000000060b1d7223 */ /* 0x001fc8000000000a */
[----:B-1----:R-:W-:Y:S01]  /*0680*/  FFMA R7, R4, R7, R29 ;  /* 0x0000000704077223 */ /* 0x002fe2000000001d */
[----:B------:R-:W-:-:S04]  /*0690*/  UIADD3 UR4, UPT, UPT, UR4, 0x2, URZ ;  /* 0x0000000204047890 */ /* 0x000fc8000fffe0ff */
[----:B------:R-:W-:Y:S01]  /*06a0*/  UISETP.NE.AND UP0, UPT, UR4, URZ, UPT ;  /* 0x000000ff0400728c */ /* 0x000fe2000bf05270 */
[----:B------:R-:W-:Y:S02]  /*06b0*/  IADD3 R18, PT, PT, R18, 0x20, RZ ;  /* 0x0000002012127810 */ /* 0x000fe40007ffe0ff */
[----:B------:R-:W-:Y:S02]  /*06c0*/  IADD3 R15, PT, PT, R15, 0x20, RZ ;  /* 0x000000200f0f7810 */ /* 0x000fe40007ffe0ff */
[----:B------:R-:W-:Y:S02]  /*06d0*/  IADD3 R17, PT, PT, R17, 0x20, RZ ;  /* 0x0000002011117810 */ /* 0x000fe40007ffe0ff */
[C---:B------:R-:W-:Y:S02]  /*06e0*/  LEA R19, R12.reuse, R19, 0x5 ;  /* 0x000000130c137211 */ /* 0x040fe400078e28ff */
[----:B------:R-:W-:Y:S01]  /*06f0*/  LEA R21, R12, R21, 0x5 ;  /* 0x000000150c157211 */ /* 0x000fe200078e28ff */
[----:B--2---:R-:W-:Y:S01]  /*0700*/  STS [R20], R9 ;  /* 0x0000000914007388 */ /* 0x004fe20000000800 */
[----:B------:R-:W-:Y:S06]  /*0710*/  BAR.SYNC.DEFER_BLOCKING 0x0 ;  /* 0x0000000000007b1d */ /* 0x000fec0000010000 */
[----:B------:R-:W-:Y:S04]  /*0720*/  LDS R5, [R16] ;  /* 0x0000000010057984 */ /* 0x000fe80000000800 */
[----:B------:R-:W0:Y:S04]  /*0730*/  LDS.128 R8, [R2] ;  /* 0x0000000002087984 */ /* 0x000e280000000c00 */
[----:B------:R-:W1:Y:S04]  /*0740*/  LDS R6, [R16+0x40] ;  /* 0x0000400010067984 */ /* 0x000e680000000800 */
[----:B------:R-:W2:Y:S04]  /*0750*/  LDS R23, [R16+0x80] ;  /* 0x0000800010177984 */ /* 0x000ea80000000800 */
[----:B------:R-:W3:Y:S04]  /*0760*/  LDS R28, [R16+0xc0] ;  /* 0x0000c000101c7984 */ /* 0x000ee80000000800 */
[----:B------:R-:W-:Y:S04]  /*0770*/  LDS R29, [R16+0x140] ;  /* 0x00014000101d7984 */ /* 0x000fe80000000800 */
[----:B------:R-:W-:Y:S01]  /*0780*/  LDS R26, [R16+0x1c0] ;  /* 0x0001c000101a7984 */ /* 0x000fe20000000800 */
[----:B0-----:R-:W-:-:S04]  /*0790*/  FFMA R8, R8, R5, R7 ;  /* 0x0000000508087223 */ /* 0x001fc80000000007 */
[----:B-1----:R-:W-:Y:S02]  /*07a0*/  FFMA R6, R6, R9, R8 ;  /* 0x0000000906067223 */ /* 0x002fe40000000008 */
[----:B------:R-:W-:Y:S02]  /*07b0*/  LDS R9, [R16+0x100] ;  /* 0x0001000010097984 */ /* 0x000fe40000000800 */
[----:B--2---:R-:W-:Y:S02]  /*07c0*/  FFMA R27, R23, R10, R6 ;  /* 0x0000000a171b7223 */ /* 0x004fe40000000006 */
[----:B------:R-:W0:Y:S04]  /*07d0*/  LDS.128 R4, [R2+0x10] ;  /* 0x0000100002047984 */ /* 0x000e280000000c00 */
[----:B------:R-:W1:Y:S01]  /*07e0*/  LDS R23, [R16+0x180] ;  /* 0x0001800010177984 */ /* 0x000e620000000800 */
[----:B---3--:R-:W-:-:S04]  /*07f0*/  FFMA R11, R28, R11, R27 ;  /* 0x0000000b1c0b7223 */ /* 0x008fc8000000001b */
[----:B0-----:R-:W-:Y:S02]  /*0800*/  FFMA R4, R4, R9, R11 ;  /* 0x0000000904047223 */ /* 0x001fe4000000000b */
[----:B------:R-:W-:Y:S02]  /*0810*/  LDS.128 R8, [R2+0x20] ;  /* 0x0000200002087984 */ /* 0x000fe40000000c00 */
[----:B------:R-:W-:Y:S02]  /*0820*/  FFMA R4, R29, R5, R4 ;  /* 0x000000051d047223 */ /* 0x000fe40000000004 */
[----:B------:R-:W0:Y:S04]  /*0830*/  LDS R5, [R16+0x200] ;  /* 0x0002000010057984 */ /* 0x000e280000000800 */
[----:B------:R-:W2:Y:S01]  /*0840*/  LDS R29, [R16+0x240] ;  /* 0x00024000101d7984 */ /* 0x000ea20000000800 */
[----:B-1----:R-:W-:-:S03]  /*0850*/  FFMA R27, R23, R6, R4 ;  /* 0x00000006171b7223 */ /* 0x002fc60000000004 */
[----:B------:R-:W1:Y:S01]  /*0860*/  LDS R23, [R16+0x280] ;  /* 0x0002800010177984 */ /* 0x000e620000000800 */
[----:B------:R-:W-:-:S03]  /*0870*/  FFMA R7, R26, R7, R27 ;  /* 0x000000071a077223 */ /* 0x000fc6000000001b */
[----:B------:R-:W3:Y:S04]  /*0880*/  LDS R26, [R16+0x2c0] ;  /* 0x0002c000101a7984 */ /* 0x000ee80000000800 */
[----:B------:R-:W-:Y:S01]  /*0890*/  LDS R27, [R16+0x340] ;  /* 0x00034000101b7984 */ /* 0x000fe20000000800 */
[----:B0-----:R-:W-:-:S03]  /*08a0*/  FFMA R8, R8, R5, R7 ;  /* 0x0000000508087223 */ /* 0x001fc60000000007 */
[----:B------:R-:W-:Y:S01]  /*08b0*/  LDS.128 R4, [R2+0x30] ;  /* 0x0000300002047984 */ /* 0x000fe20000000c00 */
[----:B--2---:R-:W-:-:S03]  /*08c0*/  FFMA R8, R29, R9, R8 ;  /* 0x000000091d087223 */ /* 0x004fc60000000008 */
[----:B------:R-:W0:Y:S01]  /*08d0*/  LDS R9, [R16+0x300] ;  /* 0x0003000010097984 */ /* 0x000e220000000800 */
[----:B-1----:R-:W-:-:S03]  /*08e0*/  FFMA R23, R23, R10, R8 ;  /* 0x0000000a17177223 */ /* 0x002fc60000000008 */
[----:B------:R-:W1:Y:S01]  /*08f0*/  LDS R8, [R16+0x380] ;  /* 0x0003800010087984 */ /* 0x000e620000000800 */
[----:B---3--:R-:W-:-:S03]  /*0900*/  FFMA R11, R26, R11, R23 ;  /* 0x0000000b1a0b7223 */ /* 0x008fc60000000017 */
[----:B------:R-:W2:Y:S01]  /*0910*/  LDS R23, [R16+0x3c0] ;  /* 0x0003c00010177984 */ /* 0x000ea20000000800 */
[----:B0-----:R-:W-:-:S04]  /*0920*/  FFMA R4, R4, R9, R11 ;  /* 0x0000000904047223 */ /* 0x001fc8000000000b */
[----:B------:R-:W-:-:S04]  /*0930*/  FFMA R5, R27, R5, R4 ;  /* 0x000000051b057223 */ /* 0x000fc80000000004 */
[----:B-1----:R-:W-:-:S04]  /*0940*/  FFMA R6, R8, R6, R5 ;  /* 0x0000000608067223 */ /* 0x002fc80000000005 */
[----:B--2---:R-:W-:Y:S01]  /*0950*/  FFMA R27, R23, R7, R6 ;  /* 0x00000007171b7223 */ /* 0x004fe20000000006 */
[----:B------:R-:W-:Y:S06]  /*0960*/  BAR.SYNC.DEFER_BLOCKING 0x0 ;  /* 0x0000000000007b1d */ /* 0x000fec0000010000 */
[----:B------:R-:W-:Y:S05]  /*0970*/  BRA.U UP0, `(.L_x_62) ;  /* 0xfffffff9004c7547 */ /* 0x000fea000b83ffff */
[----:B------:R-:W-:-:S12]  /*0980*/  ULOP3.LUT UR4, UR6, 0x7fffffe0, URZ, 0xc0, !UPT ;  /* 0x7fffffe006047892 */ /* 0x000fd8000f8ec0ff */
.L_x_61:
[----:B------:R-:W-:-:S09]  /*0990*/  ULOP3.LUT UP0, URZ, UR6, 0x10, URZ, 0xc0, !UPT ;  /* 0x0000001006ff7892 */ /* 0x000fd2000f80c0ff */
[----:B------:R-:W-:Y:S05]  /*09a0*/  BRA.U !UP0, `(.L_x_60) ;  /* 0x0000000108e87547 */ /* 0x000fea000b800000 */
[----:B------:R-:W0:Y:S01]  /*09b0*/  LDCU UR5, c[0x0][0x398] ;  /* 0x00007300ff0577ac */ /* 0x000e220008000800 */
[----:B------:R-:W-:Y:S01]  /*09c0*/  IADD3 R7, PT, PT, R13, UR4, RZ ;  /* 0x000000040d077c10 */ /* 0x000fe2000fffe0ff */
[----:B------:R-:W-:Y:S01]  /*09d0*/  HFMA2 R15, -RZ, RZ, 0, 0 ;  /* 0x00000000ff0f7431 */ /* 0x000fe200000001ff */
[----:B------:R-:W-:Y:S01]  /*09e0*/  IADD3 R14, PT, PT, R14, UR4, RZ ;  /* 0x000000040e0e7c10 */ /* 0x000fe2000fffe0ff */
[----:B------:R-:W1:Y:S01]  /*09f0*/  LDCU UR6, c[0x0][0x39c] ;  /* 0x00007380ff0677ac */ /* 0x000e620008000800 */
[----:B------:R-:W-:Y:S02]  /*0a00*/  ISETP.GE.AND P0, PT, R7, UR7, PT ;  /* 0x0000000707007c0c */ /* 0x000fe4000bf06270 */
[----:B------:R-:W-:Y:S02]  /*0a10*/  ISETP.GE.AND P1, PT, R14, UR7, PT ;  /* 0x000000070e007c0c */ /* 0x000fe4000bf26270 */
[----:B------:R-:W-:Y:S02]  /*0a20*/  MOV R21, RZ ;  /* 0x000000ff00157202 */ /* 0x000fe40000000f00 */
[----:B0-----:R-:W-:-:S02]  /*0a30*/  ISETP.GE.OR P0, PT, R0, UR5, P0 ;  /* 0x0000000500007c0c */ /* 0x001fc40008706670 */
[----:B-1----:R-:W-:-:S11]  /*0a40*/  ISETP.GE.OR P1, PT, R3, UR6, P1 ;  /* 0x0000000603007c0c */ /* 0x002fd60008f26670 */
[----:B------:R-:W0:Y:S01]  /*0a50*/  @!P0 LDC.64 R8, c[0x0][0x380] ;  /* 0x0000e000ff088b82 */ /* 0x000e220000000a00 */
[----:B------:R-:W-:Y:S02]  /*0a60*/  @!P0 IMAD R7, R0, UR7, R7 ;  /* 0x0000000700078c24 */ /* 0x000fe4000f8e0207 */
[----:B------:R-:W-:-:S05]  /*0a70*/  @!P1 IMAD R13, R14, UR6, R3 ;  /* 0x000000060e0d9c24 */ /* 0x000fca000f8e0203 */
[----:B------:R-:W1:Y:S01]  /*0a80*/  @!P1 LDC.64 R4, c[0x0][0x388] ;  /* 0x0000e200ff049b82 */ /* 0x000e620000000a00 */
[----:B0-----:R-:W-:-:S05]  /*0a90*/  @!P0 IMAD.WIDE R8, R7, 0x4, R8 ;  /* 0x0000000407088825 */ /* 0x001fca00078e0208 */
[----:B------:R-:W2:Y:S01]  /*0aa0*/  @!P0 LDG.E.CONSTANT R15, desc[UR8][R8.64] ;  /* 0x00000008080f8981 */ /* 0x000ea2000c1e9900 */
[----:B-1----:R-:W-:-:S05]  /*0ab0*/  @!P1 IMAD.WIDE R12, R13, 0x4, R4 ;  /* 0x000000040d0c9825 */ /* 0x002fca00078e0204 */
[----:B------:R-:W3:Y:S04]  /*0ac0*/  @!P1 LDG.E.CONSTANT R21, desc[UR8][R12.64] ;  /* 0x000000080c159981 */ /* 0x000ee8000c1e9900 */
        /* <DEDUP_REMOVED lines=40> */
.L_x_60:
[----:B------:R-:W0:Y:S02]  /*0d50*/  LDCU.64 UR4, c[0x0][0x398] ;  /* 0x00007300ff0477ac */ /* 0x000e240008000a00 */
[----:B0-----:R-:W-:-:S04]  /*0d60*/  ISETP.GE.AND P0, PT, R3, UR5, PT ;  /* 0x0000000503007c0c */ /* 0x001fc8000bf06270 */
[----:B------:R-:W-:-:S13]  /*0d70*/  ISETP.GE.OR P0, PT, R0, UR4, P0 ;  /* 0x0000000400007c0c */ /* 0x000fda0008706670 */
[----:B------:R-:W-:Y:S05]  /*0d80*/  @P0 EXIT ;  /* 0x000000000000094d */ /* 0x000fea0003800000 */
[----:B------:R-:W0:Y:S01]  /*0d90*/  LDC.64 R4, c[0x0][0x390] ;  /* 0x0000e400ff047b82 */ /* 0x000e220000000a00 */
[----:B------:R-:W-:-:S04]  /*0da0*/  IMAD R3, R0, UR5, R3 ;  /* 0x0000000500037c24 */ /* 0x000fc8000f8e0203 */
[----:B0-----:R-:W-:-:S05]  /*0db0*/  IMAD.WIDE R2, R3, 0x4, R4 ;  /* 0x0000000403027825 */ /* 0x001fca00078e0204 */
[----:B------:R-:W-:Y:S01]  /*0dc0*/  STG.E desc[UR8][R2.64], R27 ;  /* 0x0000001b02007986 */ /* 0x000fe2000c101908 */
[----:B------:R-:W-:Y:S05]  /*0dd0*/  EXIT ;  /* 0x000000000000794d */ /* 0x000fea0003800000 */
.L_x_63:
        /* <DEDUP_REMOVED lines=10> */
.L_x_75:


//--------------------- .nv.global.init           --------------------------
	.section	.nv.global.init,"aw",@progbits
.nv.global.init:
	.type		$str,@object
	.size		$str,(.L_0 - $str)
$str:
        /*0000*/ 	.byte	0x42, 0x6c, 0x6f, 0x63, 0x6b, 0x20, 0x25, 0x64, 0x20, 0x54, 0x68, 0x72, 0x65, 0x61, 0x64, 0x20
        /*0010*/ 	.byte	0x25, 0x64, 0x20, 0x61, 0x63, 0x74, 0x69, 0x76, 0x65, 0x20, 0x66, 0x6f, 0x72, 0x20, 0x72, 0x6f
        /*0020*/ 	.byte	0x77, 0x20, 0x25, 0x64, 0x0a, 0x00
.L_0:


//--------------------- .nv.shared._Z20flash_forward_kernelPKfS0_S0_PfiiiiiiS1_S1_f --------------------------
	.section	.nv.shared._Z20flash_forward_kernelPKfS0_S0_PfiiiiiiS1_S1_f,"aw",@nobits
	.sectionflags	@""
	.align	16
	.zero		1024


//--------------------- .nv.shared.reserved.0     --------------------------
	.section	.nv.shared.reserved.0,"aw",@nobits
	.weak		__nv_reservedSMEM_offset_0_alias
	.size		__nv_reservedSMEM_offset_0_alias, 0, 64
	.other		__nv_reservedSMEM_offset_0_alias,@"STO_CUDA_RESERVED_SHARED STV_DEFAULT"
__nv_reservedSMEM_offset_0_alias:
	.zero		0
	.zero		64


//--------------------- .nv.shared._Z17sigmoidiff_threadPKfPfi --------------------------
	.section	.nv.shared._Z17sigmoidiff_threadPKfPfi,"aw",@nobits
	.sectionflags	@""
	.align	16
	.zero		1024


//--------------------- .nv.shared._Z14sigmoid_threadPKfPfi --------------------------
	.section	.nv.shared._Z14sigmoid_threadPKfPfi,"aw",@nobits
	.sectionflags	@""
	.align	16
	.zero		1024


//--------------------- .nv.shared._Z15relumask_threadPKfPfi --------------------------
	.section	.nv.shared._Z15relumask_threadPKfPfi,"aw",@nobits
	.sectionflags	@""
	.align	16
	.zero		1024


//--------------------- .nv.shared._Z10exp_threadPKfPfi --------------------------
	.section	.nv.shared._Z10exp_threadPKfPfi,"aw",@nobits
	.sectionflags	@""
	.align	16
	.zero		1024


//--------------------- .nv.shared._Z11relu_threadPKfPfi --------------------------
	.section	.nv.shared._Z11relu_threadPKfPfi,"aw",@nobits
	.sectionflags	@""
	.align	16
	.zero		1024


//--------------------- .nv.shared._Z9tile_gemmPfS_S_iii --------------------------
	.section	.nv.shared._Z9tile_gemmPfS_S_iii,"aw",@nobits
	.sectionflags	@""
	.align	16
.nv.shared._Z9tile_gemmPfS_S_iii:
	.zero		3072


//--------------------- .nv.shared._Z11muling_cudaPKfS0_Pfi --------------------------
	.section	.nv.shared._Z11muling_cudaPKfS0_Pfi,"aw",@nobits
	.sectionflags	@""
	.align	16
	.zero		1024


//--------------------- .nv.shared._Z12subbing_cudaPKfS0_Pfi --------------------------
	.section	.nv.shared._Z12subbing_cudaPKfS0_Pfi,"aw",@nobits
	.sectionflags	@""
	.align	16
	.zero		1024


//--------------------- .nv.shared._Z11adding_cudaPKfS0_Pfi --------------------------
	.section	.nv.shared._Z11adding_cudaPKfS0_Pfi,"aw",@nobits
	.sectionflags	@""
	.align	16
	.zero		1024


//--------------------- .nv.shared._Z20tile_matrix_multiplyPfS_S_iii --------------------------
	.section	.nv.shared._Z20tile_matrix_multiplyPfS_S_iii,"aw",@nobits
	.sectionflags	@""
	.align	16
.nv.shared._Z20tile_matrix_multiplyPfS_S_iii:
	.zero		3072


//--------------------- .nv.constant0._Z20flash_forward_kernelPKfS0_S0_PfiiiiiiS1_S1_f --------------------------
	.section	.nv.constant0._Z20flash_forward_kernelPKfS0_S0_PfiiiiiiS1_S1_f,"a",@progbits
	.sectionflags	@""
	.align	4
.nv.constant0._Z20flash_forward_kernelPKfS0_S0_PfiiiiiiS1_S1_f:
	.zero		972


//--------------------- .nv.constant0._Z17sigmoidiff_threadPKfPfi --------------------------
	.section	.nv.constant0._Z17sigmoidiff_threadPKfPfi,"a",@progbits
	.sectionflags	@""
	.align	4
.nv.constant0._Z17sigmoidiff_threadPKfPfi:
	.zero		916


//--------------------- .nv.constant0._Z14sigmoid_threadPKfPfi --------------------------
	.section	.nv.constant0._Z14sigmoid_threadPKfPfi,"a",@progbits
	.sectionflags	@""
	.align	4
.nv.constant0._Z14sigmoid_threadPKfPfi:
	.zero		916


//--------------------- .nv.constant0._Z15relumask_threadPKfPfi --------------------------
	.section	.nv.constant0._Z15relumask_threadPKfPfi,"a",@progbits
	.sectionflags	@""
	.align	4
.nv.constant0._Z15relumask_threadPKfPfi:
	.zero		916


//--------------------- .nv.constant0._Z10exp_threadPKfPfi --------------------------
	.section	.nv.constant0._Z10exp_threadPKfPfi,"a",@progbits
	.sectionflags	@""
	.align	4
.nv.constant0._Z10exp_threadPKfPfi:
	.zero		916


//--------------------- .nv.constant0._Z11relu_threadPKfPfi --------------------------
	.section	.nv.constant0._Z11relu_threadPKfPfi,"a",@progbits
	.sectionflags	@""
	.align	4
.nv.constant0._Z11relu_threadPKfPfi:
	.zero		916


//--------------------- .nv.constant0._Z9tile_gemmPfS_S_iii --------------------------
	.section	.nv.constant0._Z9tile_gemmPfS_S_iii,"a",@progbits
	.sectionflags	@""
	.align	4
.nv.constant0._Z9tile_gemmPfS_S_iii:
	.zero		932


//--------------------- .nv.constant0._Z11muling_cudaPKfS0_Pfi --------------------------
	.section	.nv.constant0._Z11muling_cudaPKfS0_Pfi,"a",@progbits
	.sectionflags	@""
	.align	4
.nv.constant0._Z11muling_cudaPKfS0_Pfi:
	.zero		924


//--------------------- .nv.constant0._Z12subbing_cudaPKfS0_Pfi --------------------------
	.section	.nv.constant0._Z12subbing_cudaPKfS0_Pfi,"a",@progbits
	.sectionflags	@""
	.align	4
.nv.constant0._Z12subbing_cudaPKfS0_Pfi:
	.zero		924


//--------------------- .nv.constant0._Z11adding_cudaPKfS0_Pfi --------------------------
	.section	.nv.constant0._Z11adding_cudaPKfS0_Pfi,"a",@progbits
	.sectionflags	@""
	.align	4
.nv.constant0._Z11adding_cudaPKfS0_Pfi:
	.zero		924


//--------------------- .nv.constant0._Z20tile_matrix_multiplyPfS_S_iii --------------------------
	.section	.nv.constant0._Z20tile_matrix_multiplyPfS_S_iii,"a",@progbits
	.sectionflags	@""
	.align	4
.nv.constant0._Z20tile_matrix_multiplyPfS_S_iii:
	.zero		932


//--------------------- SYMBOLS --------------------------

	.type		.nv.reservedSmem.offset0,@object
	.size		.nv.reservedSmem.offset0,0x4
	.type		.nv.reservedSmem.cap,@object
	.size		.nv.reservedSmem.cap,0x4
	.type		vprintf,@function
